//
// Generated by NVIDIA NVVM Compiler
//
// Compiler Build ID: CL-36424714
// Cuda compilation tools, release 13.0, V13.0.88
// Based on NVVM 20.0.0
//

.version 9.0
.target sm_100
.address_size 64

	// .globl	_Z8find_minPdPiS_
// _ZZ8find_minPdPiS_E5sdata has been demoted
// _ZZ8find_minPdPiS_E4sind has been demoted

.visible .entry _Z8find_minPdPiS_(
	.param .u64 .ptr .align 1 _Z8find_minPdPiS__param_0,
	.param .u64 .ptr .align 1 _Z8find_minPdPiS__param_1,
	.param .u64 .ptr .align 1 _Z8find_minPdPiS__param_2
)
{
	.reg .pred 	%p<8>;
	.reg .b32 	%r<23>;
	.reg .b64 	%rd<13>;
	.reg .b64 	%fd<9>;
	// demoted variable
	.shared .align 8 .b8 _ZZ8find_minPdPiS_E5sdata[8192];
	// demoted variable
	.shared .align 4 .b8 _ZZ8find_minPdPiS_E4sind[4096];
	ld.param.u64 	%rd1, [_Z8find_minPdPiS__param_0];
	ld.param.u64 	%rd2, [_Z8find_minPdPiS__param_1];
	ld.param.u64 	%rd3, [_Z8find_minPdPiS__param_2];
	mov.u32 	%r1, %tid.x;
	mov.u32 	%r22, %ntid.x;
	mov.u32 	%r3, %ctaid.x;
	mad.lo.s32 	%r4, %r22, %r3, %r1;
	setp.gt.u32 	%p1, %r4, 7128;
	mov.f64 	%fd8, 0d7FF0000000000000;
	mov.b32 	%r21, -1;
	@%p1 bra 	$L__BB0_2;
	cvta.to.global.u64 	%rd4, %rd1;
	mul.wide.u32 	%rd5, %r4, 8;
	add.s64 	%rd6, %rd4, %rd5;
	ld.global.f64 	%fd8, [%rd6];
	mov.u32 	%r21, %r4;
$L__BB0_2:
	shl.b32 	%r11, %r1, 3;
	mov.u32 	%r12, _ZZ8find_minPdPiS_E5sdata;
	add.s32 	%r6, %r12, %r11;
	st.shared.f64 	[%r6], %fd8;
	shl.b32 	%r13, %r1, 2;
	mov.u32 	%r14, _ZZ8find_minPdPiS_E4sind;
	add.s32 	%r7, %r14, %r13;
	st.shared.u32 	[%r7], %r21;
	bar.sync 	0;
	setp.lt.u32 	%p2, %r22, 2;
	@%p2 bra 	$L__BB0_7;
$L__BB0_3:
	mov.u32 	%r8, %r22;
	shr.u32 	%r22, %r8, 1;
	bar.sync 	0;
	setp.ge.u32 	%p3, %r1, %r22;
	@%p3 bra 	$L__BB0_6;
	ld.shared.f64 	%fd3, [%r6];
	shl.b32 	%r15, %r22, 3;
	add.s32 	%r16, %r6, %r15;
	ld.shared.f64 	%fd4, [%r16];
	setp.ltu.f64 	%p4, %fd3, %fd4;
	@%p4 bra 	$L__BB0_6;
	setp.lt.f64 	%p5, %fd3, %fd4;
	selp.f64 	%fd6, %fd3, %fd4, %p5;
	st.shared.f64 	[%r6], %fd6;
	shl.b32 	%r17, %r22, 2;
	add.s32 	%r18, %r7, %r17;
	ld.shared.u32 	%r19, [%r18];
	st.shared.u32 	[%r7], %r19;
$L__BB0_6:
	setp.gt.u32 	%p6, %r8, 3;
	@%p6 bra 	$L__BB0_3;
$L__BB0_7:
	setp.ne.s32 	%p7, %r1, 0;
	@%p7 bra 	$L__BB0_9;
	ld.shared.f64 	%fd7, [_ZZ8find_minPdPiS_E5sdata];
	cvta.to.global.u64 	%rd7, %rd3;
	mul.wide.u32 	%rd8, %r3, 8;
	add.s64 	%rd9, %rd7, %rd8;
	st.global.f64 	[%rd9], %fd7;
	ld.shared.u32 	%r20, [_ZZ8find_minPdPiS_E4sind];
	cvta.to.global.u64 	%rd10, %rd2;
	mul.wide.u32 	%rd11, %r3, 4;
	add.s64 	%rd12, %rd10, %rd11;
	st.global.u32 	[%rd12], %r20;
$L__BB0_9:
	ret;

}
	// .globl	_Z13find_avg_distPdiPiS_
.visible .entry _Z13find_avg_distPdiPiS_(
	.param .u64 .ptr .align 1 _Z13find_avg_distPdiPiS__param_0,
	.param .u32 _Z13find_avg_distPdiPiS__param_1,
	.param .u64 .ptr .align 1 _Z13find_avg_distPdiPiS__param_2,
	.param .u64 .ptr .align 1 _Z13find_avg_distPdiPiS__param_3
)
{
	.reg .pred 	%p<7>;
	.reg .b32 	%r<23>;
	.reg .b64 	%rd<25>;
	.reg .b64 	%fd<26>;

	ld.param.u64 	%rd10, [_Z13find_avg_distPdiPiS__param_0];
	ld.param.u32 	%r9, [_Z13find_avg_distPdiPiS__param_1];
	ld.param.u64 	%rd11, [_Z13find_avg_distPdiPiS__param_2];
	ld.param.u64 	%rd12, [_Z13find_avg_distPdiPiS__param_3];
	cvta.to.global.u64 	%rd13, %rd12;
	cvta.to.global.u64 	%rd1, %rd11;
	mov.u32 	%r10, %ctaid.x;
	mov.u32 	%r11, %ntid.x;
	mov.u32 	%r12, %tid.x;
	mad.lo.s32 	%r1, %r10, %r11, %r12;
	mul.wide.s32 	%rd14, %r1, 4;
	add.s64 	%rd15, %rd1, %rd14;
	ld.global.u32 	%r13, [%rd15];
	setp.ne.s32 	%p1, %r13, %r9;
	mul.wide.s32 	%rd16, %r1, 8;
	add.s64 	%rd2, %rd13, %rd16;
	mov.f64 	%fd25, 0d7FF0000000000000;
	@%p1 bra 	$L__BB1_11;
	cvta.to.global.u64 	%rd17, %rd10;
	mul.lo.s32 	%r15, %r1, 34;
	add.s64 	%rd3, %rd17, 8;
	mul.wide.s32 	%rd18, %r15, 8;
	add.s64 	%rd4, %rd3, %rd18;
	mov.f64 	%fd22, 0d0000000000000000;
	mov.b32 	%r19, 0;
	mov.u32 	%r20, %r19;
$L__BB1_2:
	setp.eq.s32 	%p2, %r19, %r1;
	@%p2 bra 	$L__BB1_7;
	mul.wide.u32 	%rd19, %r19, 4;
	add.s64 	%rd20, %rd1, %rd19;
	ld.global.u32 	%r16, [%rd20];
	setp.ne.s32 	%p3, %r16, %r9;
	@%p3 bra 	$L__BB1_7;
	mul.lo.s32 	%r18, %r19, 34;
	mul.wide.u32 	%rd21, %r18, 8;
	add.s64 	%rd24, %rd3, %rd21;
	mov.f64 	%fd23, 0d0000000000000000;
	mov.b32 	%r21, 0;
	mov.u64 	%rd23, %rd4;
$L__BB1_5:
	ld.global.f64 	%fd11, [%rd23+-8];
	ld.global.f64 	%fd12, [%rd24+-8];
	sub.f64 	%fd13, %fd11, %fd12;
	abs.f64 	%fd14, %fd13;
	add.f64 	%fd15, %fd23, %fd14;
	ld.global.f64 	%fd16, [%rd23];
	ld.global.f64 	%fd17, [%rd24];
	sub.f64 	%fd18, %fd16, %fd17;
	abs.f64 	%fd19, %fd18;
	add.f64 	%fd23, %fd15, %fd19;
	add.s32 	%r21, %r21, 2;
	add.s64 	%rd24, %rd24, 16;
	add.s64 	%rd23, %rd23, 16;
	setp.ne.s32 	%p4, %r21, 34;
	@%p4 bra 	$L__BB1_5;
	add.f64 	%fd22, %fd22, %fd23;
	add.s32 	%r20, %r20, 1;
	bra.uni 	$L__BB1_8;
$L__BB1_7:
	mov.b64 	%rd22, 9218868437227405312;
	st.global.u64 	[%rd2], %rd22;
$L__BB1_8:
	add.s32 	%r19, %r19, 1;
	setp.ne.s32 	%p5, %r19, 7129;
	@%p5 bra 	$L__BB1_2;
	setp.eq.s32 	%p6, %r20, 0;
	@%p6 bra 	$L__BB1_11;
	cvt.rn.f64.s32 	%fd21, %r20;
	div.rn.f64 	%fd25, %fd22, %fd21;
$L__BB1_11:
	st.global.f64 	[%rd2], %fd25;
	ret;

}
	// .globl	_Z22findclosestmedoids_kerPdS_Piii
.visible .entry _Z22findclosestmedoids_kerPdS_Piii(
	.param .u64 .ptr .align 1 _Z22findclosestmedoids_kerPdS_Piii_param_0,
	.param .u64 .ptr .align 1 _Z22findclosestmedoids_kerPdS_Piii_param_1,
	.param .u64 .ptr .align 1 _Z22findclosestmedoids_kerPdS_Piii_param_2,
	.param .u32 _Z22findclosestmedoids_kerPdS_Piii_param_3,
	.param .u32 _Z22findclosestmedoids_kerPdS_Piii_param_4
)
{
	.reg .pred 	%p<20>;
	.reg .b32 	%r<54>;
	.reg .b64 	%rd<75>;
	.reg .b64 	%fd<296>;

	ld.param.u64 	%rd48, [_Z22findclosestmedoids_kerPdS_Piii_param_0];
	ld.param.u64 	%rd50, [_Z22findclosestmedoids_kerPdS_Piii_param_1];
	ld.param.u64 	%rd49, [_Z22findclosestmedoids_kerPdS_Piii_param_2];
	ld.param.u32 	%r28, [_Z22findclosestmedoids_kerPdS_Piii_param_3];
	ld.param.u32 	%r29, [_Z22findclosestmedoids_kerPdS_Piii_param_4];
	cvta.to.global.u64 	%rd1, %rd50;
	mov.u32 	%r30, %ctaid.x;
	mov.u32 	%r31, %ntid.x;
	mov.u32 	%r32, %tid.x;
	mad.lo.s32 	%r33, %r30, %r31, %r32;
	add.s32 	%r1, %r33, %r28;
	setp.gt.s32 	%p1, %r1, %r29;
	@%p1 bra 	$L__BB2_20;
	cvta.to.global.u64 	%rd51, %rd48;
	mul.lo.s32 	%r35, %r1, 34;
	mul.wide.s32 	%rd52, %r35, 8;
	add.s64 	%rd53, %rd51, %rd52;
	ld.global.f64 	%fd29, [%rd53];
	ld.global.f64 	%fd30, [%rd1];
	sub.f64 	%fd31, %fd29, %fd30;
	abs.f64 	%fd32, %fd31;
	add.s64 	%rd73, %rd53, 8;
	ld.global.f64 	%fd33, [%rd53+8];
	ld.global.f64 	%fd34, [%rd1+8];
	sub.f64 	%fd35, %fd33, %fd34;
	abs.f64 	%fd36, %fd35;
	add.f64 	%fd37, %fd32, %fd36;
	ld.global.f64 	%fd38, [%rd53+16];
	ld.global.f64 	%fd39, [%rd1+16];
	sub.f64 	%fd40, %fd38, %fd39;
	abs.f64 	%fd41, %fd40;
	add.f64 	%fd42, %fd37, %fd41;
	ld.global.f64 	%fd43, [%rd53+24];
	ld.global.f64 	%fd44, [%rd1+24];
	sub.f64 	%fd45, %fd43, %fd44;
	abs.f64 	%fd46, %fd45;
	add.f64 	%fd47, %fd42, %fd46;
	ld.global.f64 	%fd48, [%rd53+32];
	ld.global.f64 	%fd49, [%rd1+32];
	sub.f64 	%fd50, %fd48, %fd49;
	abs.f64 	%fd51, %fd50;
	add.f64 	%fd52, %fd47, %fd51;
	ld.global.f64 	%fd53, [%rd53+40];
	ld.global.f64 	%fd54, [%rd1+40];
	sub.f64 	%fd55, %fd53, %fd54;
	abs.f64 	%fd56, %fd55;
	add.f64 	%fd57, %fd52, %fd56;
	ld.global.f64 	%fd58, [%rd53+48];
	ld.global.f64 	%fd59, [%rd1+48];
	sub.f64 	%fd60, %fd58, %fd59;
	abs.f64 	%fd61, %fd60;
	add.f64 	%fd62, %fd57, %fd61;
	ld.global.f64 	%fd63, [%rd53+56];
	ld.global.f64 	%fd64, [%rd1+56];
	sub.f64 	%fd65, %fd63, %fd64;
	abs.f64 	%fd66, %fd65;
	add.f64 	%fd67, %fd62, %fd66;
	ld.global.f64 	%fd68, [%rd53+64];
	ld.global.f64 	%fd69, [%rd1+64];
	sub.f64 	%fd70, %fd68, %fd69;
	abs.f64 	%fd71, %fd70;
	add.f64 	%fd72, %fd67, %fd71;
	ld.global.f64 	%fd73, [%rd53+72];
	ld.global.f64 	%fd74, [%rd1+72];
	sub.f64 	%fd75, %fd73, %fd74;
	abs.f64 	%fd76, %fd75;
	add.f64 	%fd77, %fd72, %fd76;
	ld.global.f64 	%fd78, [%rd53+80];
	ld.global.f64 	%fd79, [%rd1+80];
	sub.f64 	%fd80, %fd78, %fd79;
	abs.f64 	%fd81, %fd80;
	add.f64 	%fd82, %fd77, %fd81;
	ld.global.f64 	%fd83, [%rd53+88];
	ld.global.f64 	%fd84, [%rd1+88];
	sub.f64 	%fd85, %fd83, %fd84;
	abs.f64 	%fd86, %fd85;
	add.f64 	%fd87, %fd82, %fd86;
	ld.global.f64 	%fd88, [%rd53+96];
	ld.global.f64 	%fd89, [%rd1+96];
	sub.f64 	%fd90, %fd88, %fd89;
	abs.f64 	%fd91, %fd90;
	add.f64 	%fd92, %fd87, %fd91;
	ld.global.f64 	%fd93, [%rd53+104];
	ld.global.f64 	%fd94, [%rd1+104];
	sub.f64 	%fd95, %fd93, %fd94;
	abs.f64 	%fd96, %fd95;
	add.f64 	%fd97, %fd92, %fd96;
	ld.global.f64 	%fd98, [%rd53+112];
	ld.global.f64 	%fd99, [%rd1+112];
	sub.f64 	%fd100, %fd98, %fd99;
	abs.f64 	%fd101, %fd100;
	add.f64 	%fd102, %fd97, %fd101;
	ld.global.f64 	%fd103, [%rd53+120];
	ld.global.f64 	%fd104, [%rd1+120];
	sub.f64 	%fd105, %fd103, %fd104;
	abs.f64 	%fd106, %fd105;
	add.f64 	%fd107, %fd102, %fd106;
	ld.global.f64 	%fd108, [%rd53+128];
	ld.global.f64 	%fd109, [%rd1+128];
	sub.f64 	%fd110, %fd108, %fd109;
	abs.f64 	%fd111, %fd110;
	add.f64 	%fd112, %fd107, %fd111;
	ld.global.f64 	%fd113, [%rd53+136];
	ld.global.f64 	%fd114, [%rd1+136];
	sub.f64 	%fd115, %fd113, %fd114;
	abs.f64 	%fd116, %fd115;
	add.f64 	%fd117, %fd112, %fd116;
	ld.global.f64 	%fd118, [%rd53+144];
	ld.global.f64 	%fd119, [%rd1+144];
	sub.f64 	%fd120, %fd118, %fd119;
	abs.f64 	%fd121, %fd120;
	add.f64 	%fd122, %fd117, %fd121;
	ld.global.f64 	%fd123, [%rd53+152];
	ld.global.f64 	%fd124, [%rd1+152];
	sub.f64 	%fd125, %fd123, %fd124;
	abs.f64 	%fd126, %fd125;
	add.f64 	%fd127, %fd122, %fd126;
	ld.global.f64 	%fd128, [%rd53+160];
	ld.global.f64 	%fd129, [%rd1+160];
	sub.f64 	%fd130, %fd128, %fd129;
	abs.f64 	%fd131, %fd130;
	add.f64 	%fd132, %fd127, %fd131;
	ld.global.f64 	%fd133, [%rd53+168];
	ld.global.f64 	%fd134, [%rd1+168];
	sub.f64 	%fd135, %fd133, %fd134;
	abs.f64 	%fd136, %fd135;
	add.f64 	%fd137, %fd132, %fd136;
	ld.global.f64 	%fd138, [%rd53+176];
	ld.global.f64 	%fd139, [%rd1+176];
	sub.f64 	%fd140, %fd138, %fd139;
	abs.f64 	%fd141, %fd140;
	add.f64 	%fd142, %fd137, %fd141;
	ld.global.f64 	%fd143, [%rd53+184];
	ld.global.f64 	%fd144, [%rd1+184];
	sub.f64 	%fd145, %fd143, %fd144;
	abs.f64 	%fd146, %fd145;
	add.f64 	%fd147, %fd142, %fd146;
	ld.global.f64 	%fd148, [%rd53+192];
	ld.global.f64 	%fd149, [%rd1+192];
	sub.f64 	%fd150, %fd148, %fd149;
	abs.f64 	%fd151, %fd150;
	add.f64 	%fd152, %fd147, %fd151;
	ld.global.f64 	%fd153, [%rd53+200];
	ld.global.f64 	%fd154, [%rd1+200];
	sub.f64 	%fd155, %fd153, %fd154;
	abs.f64 	%fd156, %fd155;
	add.f64 	%fd157, %fd152, %fd156;
	ld.global.f64 	%fd158, [%rd53+208];
	ld.global.f64 	%fd159, [%rd1+208];
	sub.f64 	%fd160, %fd158, %fd159;
	abs.f64 	%fd161, %fd160;
	add.f64 	%fd162, %fd157, %fd161;
	ld.global.f64 	%fd163, [%rd53+216];
	ld.global.f64 	%fd164, [%rd1+216];
	sub.f64 	%fd165, %fd163, %fd164;
	abs.f64 	%fd166, %fd165;
	add.f64 	%fd167, %fd162, %fd166;
	ld.global.f64 	%fd168, [%rd53+224];
	ld.global.f64 	%fd169, [%rd1+224];
	sub.f64 	%fd170, %fd168, %fd169;
	abs.f64 	%fd171, %fd170;
	add.f64 	%fd172, %fd167, %fd171;
	ld.global.f64 	%fd173, [%rd53+232];
	ld.global.f64 	%fd174, [%rd1+232];
	sub.f64 	%fd175, %fd173, %fd174;
	abs.f64 	%fd176, %fd175;
	add.f64 	%fd177, %fd172, %fd176;
	ld.global.f64 	%fd178, [%rd53+240];
	ld.global.f64 	%fd179, [%rd1+240];
	sub.f64 	%fd180, %fd178, %fd179;
	abs.f64 	%fd181, %fd180;
	add.f64 	%fd182, %fd177, %fd181;
	ld.global.f64 	%fd183, [%rd53+248];
	ld.global.f64 	%fd184, [%rd1+248];
	sub.f64 	%fd185, %fd183, %fd184;
	abs.f64 	%fd186, %fd185;
	add.f64 	%fd187, %fd182, %fd186;
	ld.global.f64 	%fd188, [%rd53+256];
	ld.global.f64 	%fd189, [%rd1+256];
	sub.f64 	%fd190, %fd188, %fd189;
	abs.f64 	%fd191, %fd190;
	add.f64 	%fd192, %fd187, %fd191;
	ld.global.f64 	%fd193, [%rd53+264];
	ld.global.f64 	%fd194, [%rd1+264];
	sub.f64 	%fd195, %fd193, %fd194;
	abs.f64 	%fd196, %fd195;
	add.f64 	%fd1, %fd192, %fd196;
	add.s64 	%rd58, %rd1, 280;
	mov.f64 	%fd287, 0d0000000000000000;
	mov.b32 	%r45, 0;
	mov.u64 	%rd57, %rd73;
$L__BB2_2:
	ld.global.f64 	%fd197, [%rd57+-8];
	ld.global.f64 	%fd198, [%rd58+-8];
	sub.f64 	%fd199, %fd197, %fd198;
	abs.f64 	%fd200, %fd199;
	add.f64 	%fd201, %fd287, %fd200;
	ld.global.f64 	%fd202, [%rd57];
	ld.global.f64 	%fd203, [%rd58];
	sub.f64 	%fd204, %fd202, %fd203;
	abs.f64 	%fd205, %fd204;
	add.f64 	%fd287, %fd201, %fd205;
	add.s32 	%r45, %r45, 2;
	add.s64 	%rd58, %rd58, 16;
	add.s64 	%rd57, %rd57, 16;
	setp.ne.s32 	%p2, %r45, 34;
	@%p2 bra 	$L__BB2_2;
	min.f64 	%fd207, %fd1, 0d7FF0000000000000;
	setp.lt.f64 	%p3, %fd287, %fd207;
	selp.u32 	%r4, 1, 0, %p3;
	selp.f64 	%fd4, %fd287, %fd207, %p3;
	add.s64 	%rd60, %rd1, 552;
	mov.f64 	%fd288, 0d0000000000000000;
	mov.b32 	%r46, 0;
	mov.u64 	%rd59, %rd73;
$L__BB2_4:
	ld.global.f64 	%fd208, [%rd59+-8];
	ld.global.f64 	%fd209, [%rd60+-8];
	sub.f64 	%fd210, %fd208, %fd209;
	abs.f64 	%fd211, %fd210;
	add.f64 	%fd212, %fd288, %fd211;
	ld.global.f64 	%fd213, [%rd59];
	ld.global.f64 	%fd214, [%rd60];
	sub.f64 	%fd215, %fd213, %fd214;
	abs.f64 	%fd216, %fd215;
	add.f64 	%fd288, %fd212, %fd216;
	add.s32 	%r46, %r46, 2;
	add.s64 	%rd60, %rd60, 16;
	add.s64 	%rd59, %rd59, 16;
	setp.ne.s32 	%p4, %r46, 34;
	@%p4 bra 	$L__BB2_4;
	setp.lt.f64 	%p5, %fd288, %fd4;
	selp.b32 	%r7, 2, %r4, %p5;
	selp.f64 	%fd7, %fd288, %fd4, %p5;
	add.s64 	%rd62, %rd1, 824;
	mov.f64 	%fd289, 0d0000000000000000;
	mov.b32 	%r47, 0;
	mov.u64 	%rd61, %rd73;
$L__BB2_6:
	ld.global.f64 	%fd218, [%rd61+-8];
	ld.global.f64 	%fd219, [%rd62+-8];
	sub.f64 	%fd220, %fd218, %fd219;
	abs.f64 	%fd221, %fd220;
	add.f64 	%fd222, %fd289, %fd221;
	ld.global.f64 	%fd223, [%rd61];
	ld.global.f64 	%fd224, [%rd62];
	sub.f64 	%fd225, %fd223, %fd224;
	abs.f64 	%fd226, %fd225;
	add.f64 	%fd289, %fd222, %fd226;
	add.s32 	%r47, %r47, 2;
	add.s64 	%rd62, %rd62, 16;
	add.s64 	%rd61, %rd61, 16;
	setp.ne.s32 	%p6, %r47, 34;
	@%p6 bra 	$L__BB2_6;
	setp.lt.f64 	%p7, %fd289, %fd7;
	selp.b32 	%r10, 3, %r7, %p7;
	selp.f64 	%fd10, %fd289, %fd7, %p7;
	add.s64 	%rd64, %rd1, 1096;
	mov.f64 	%fd290, 0d0000000000000000;
	mov.b32 	%r48, 0;
	mov.u64 	%rd63, %rd73;
$L__BB2_8:
	ld.global.f64 	%fd228, [%rd63+-8];
	ld.global.f64 	%fd229, [%rd64+-8];
	sub.f64 	%fd230, %fd228, %fd229;
	abs.f64 	%fd231, %fd230;
	add.f64 	%fd232, %fd290, %fd231;
	ld.global.f64 	%fd233, [%rd63];
	ld.global.f64 	%fd234, [%rd64];
	sub.f64 	%fd235, %fd233, %fd234;
	abs.f64 	%fd236, %fd235;
	add.f64 	%fd290, %fd232, %fd236;
	add.s32 	%r48, %r48, 2;
	add.s64 	%rd64, %rd64, 16;
	add.s64 	%rd63, %rd63, 16;
	setp.ne.s32 	%p8, %r48, 34;
	@%p8 bra 	$L__BB2_8;
	setp.lt.f64 	%p9, %fd290, %fd10;
	selp.b32 	%r13, 4, %r10, %p9;
	selp.f64 	%fd13, %fd290, %fd10, %p9;
	add.s64 	%rd66, %rd1, 1368;
	mov.f64 	%fd291, 0d0000000000000000;
	mov.b32 	%r49, 0;
	mov.u64 	%rd65, %rd73;
$L__BB2_10:
	ld.global.f64 	%fd238, [%rd65+-8];
	ld.global.f64 	%fd239, [%rd66+-8];
	sub.f64 	%fd240, %fd238, %fd239;
	abs.f64 	%fd241, %fd240;
	add.f64 	%fd242, %fd291, %fd241;
	ld.global.f64 	%fd243, [%rd65];
	ld.global.f64 	%fd244, [%rd66];
	sub.f64 	%fd245, %fd243, %fd244;
	abs.f64 	%fd246, %fd245;
	add.f64 	%fd291, %fd242, %fd246;
	add.s32 	%r49, %r49, 2;
	add.s64 	%rd66, %rd66, 16;
	add.s64 	%rd65, %rd65, 16;
	setp.ne.s32 	%p10, %r49, 34;
	@%p10 bra 	$L__BB2_10;
	setp.lt.f64 	%p11, %fd291, %fd13;
	selp.b32 	%r16, 5, %r13, %p11;
	selp.f64 	%fd16, %fd291, %fd13, %p11;
	add.s64 	%rd68, %rd1, 1640;
	mov.f64 	%fd292, 0d0000000000000000;
	mov.b32 	%r50, 0;
	mov.u64 	%rd67, %rd73;
$L__BB2_12:
	ld.global.f64 	%fd248, [%rd67+-8];
	ld.global.f64 	%fd249, [%rd68+-8];
	sub.f64 	%fd250, %fd248, %fd249;
	abs.f64 	%fd251, %fd250;
	add.f64 	%fd252, %fd292, %fd251;
	ld.global.f64 	%fd253, [%rd67];
	ld.global.f64 	%fd254, [%rd68];
	sub.f64 	%fd255, %fd253, %fd254;
	abs.f64 	%fd256, %fd255;
	add.f64 	%fd292, %fd252, %fd256;
	add.s32 	%r50, %r50, 2;
	add.s64 	%rd68, %rd68, 16;
	add.s64 	%rd67, %rd67, 16;
	setp.ne.s32 	%p12, %r50, 34;
	@%p12 bra 	$L__BB2_12;
	setp.lt.f64 	%p13, %fd292, %fd16;
	selp.b32 	%r19, 6, %r16, %p13;
	selp.f64 	%fd19, %fd292, %fd16, %p13;
	add.s64 	%rd70, %rd1, 1912;
	mov.f64 	%fd293, 0d0000000000000000;
	mov.b32 	%r51, 0;
	mov.u64 	%rd69, %rd73;
$L__BB2_14:
	ld.global.f64 	%fd258, [%rd69+-8];
	ld.global.f64 	%fd259, [%rd70+-8];
	sub.f64 	%fd260, %fd258, %fd259;
	abs.f64 	%fd261, %fd260;
	add.f64 	%fd262, %fd293, %fd261;
	ld.global.f64 	%fd263, [%rd69];
	ld.global.f64 	%fd264, [%rd70];
	sub.f64 	%fd265, %fd263, %fd264;
	abs.f64 	%fd266, %fd265;
	add.f64 	%fd293, %fd262, %fd266;
	add.s32 	%r51, %r51, 2;
	add.s64 	%rd70, %rd70, 16;
	add.s64 	%rd69, %rd69, 16;
	setp.ne.s32 	%p14, %r51, 34;
	@%p14 bra 	$L__BB2_14;
	setp.lt.f64 	%p15, %fd293, %fd19;
	selp.b32 	%r22, 7, %r19, %p15;
	selp.f64 	%fd22, %fd293, %fd19, %p15;
	add.s64 	%rd72, %rd1, 2184;
	mov.f64 	%fd294, 0d0000000000000000;
	mov.b32 	%r52, 0;
	mov.u64 	%rd71, %rd73;
$L__BB2_16:
	ld.global.f64 	%fd268, [%rd71+-8];
	ld.global.f64 	%fd269, [%rd72+-8];
	sub.f64 	%fd270, %fd268, %fd269;
	abs.f64 	%fd271, %fd270;
	add.f64 	%fd272, %fd294, %fd271;
	ld.global.f64 	%fd273, [%rd71];
	ld.global.f64 	%fd274, [%rd72];
	sub.f64 	%fd275, %fd273, %fd274;
	abs.f64 	%fd276, %fd275;
	add.f64 	%fd294, %fd272, %fd276;
	add.s32 	%r52, %r52, 2;
	add.s64 	%rd72, %rd72, 16;
	add.s64 	%rd71, %rd71, 16;
	setp.ne.s32 	%p16, %r52, 34;
	@%p16 bra 	$L__BB2_16;
	setp.lt.f64 	%p17, %fd294, %fd22;
	selp.b32 	%r25, 8, %r22, %p17;
	selp.f64 	%fd25, %fd294, %fd22, %p17;
	add.s64 	%rd74, %rd1, 2456;
	mov.f64 	%fd295, 0d0000000000000000;
	mov.b32 	%r53, 0;
$L__BB2_18:
	ld.global.f64 	%fd278, [%rd73+-8];
	ld.global.f64 	%fd279, [%rd74+-8];
	sub.f64 	%fd280, %fd278, %fd279;
	abs.f64 	%fd281, %fd280;
	add.f64 	%fd282, %fd295, %fd281;
	ld.global.f64 	%fd283, [%rd73];
	ld.global.f64 	%fd284, [%rd74];
	sub.f64 	%fd285, %fd283, %fd284;
	abs.f64 	%fd286, %fd285;
	add.f64 	%fd295, %fd282, %fd286;
	add.s32 	%r53, %r53, 2;
	add.s64 	%rd74, %rd74, 16;
	add.s64 	%rd73, %rd73, 16;
	setp.ne.s32 	%p18, %r53, 34;
	@%p18 bra 	$L__BB2_18;
	setp.lt.f64 	%p19, %fd295, %fd25;
	selp.b32 	%r44, 9, %r25, %p19;
	cvta.to.global.u64 	%rd54, %rd49;
	mul.wide.s32 	%rd55, %r1, 4;
	add.s64 	%rd56, %rd54, %rd55;
	st.global.u32 	[%rd56], %r44;
$L__BB2_20:
	ret;

}


// ===== COMPILED SASS (sm_100) =====

	.target	sm_100

	.elftype	@"ET_EXEC"


//--------------------- .note.nv.tkinfo           --------------------------
	.section	.note.nv.tkinfo,"",@"SHT_NOTE"
	.sectionflags	@"SHF_NOTE_NV_TKINFO"
	.tkinfo
        /*0018*/ 	.word	0x00000002
        /*0030*/ 	.string	""
        /*0030*/ 	.string	"ptxas"
        /*0030*/ 	.string	"Cuda compilation tools, release 13.0, V13.0.88"
        /*0030*/ 	.string	"Build cuda_13.0.r13.0/compiler.36424714_0"
        /*0030*/ 	.string	"-arch sm_100 -m 64 "



//--------------------- .note.nv.cuinfo           --------------------------
	.section	.note.nv.cuinfo,"",@"SHT_NOTE"
	.sectionflags	@"SHF_NOTE_NV_CUINFO"
        /*0018*/ 	.short	0x0002
        /*001a*/ 	.short	0x0064
        /*001c*/ 	.short	0x0082
	.zero		2


//--------------------- .nv.info                  --------------------------
	.section	.nv.info,"",@"SHT_CUDA_INFO"
	.align	4


	//----- nvinfo : EIATTR_REGCOUNT
	.align		4
        /*0000*/ 	.byte	0x04, 0x2f
        /*0002*/ 	.short	(.L_1 - .L_0)
	.align		4
.L_0:
        /*0004*/ 	.word	index@(_Z8find_minPdPiS_)
        /*0008*/ 	.word	0x0000000e


	//----- nvinfo : EIATTR_FRAME_SIZE
	.align		4
.L_1:
        /*000c*/ 	.byte	0x04, 0x11
        /*000e*/ 	.short	(.L_3 - .L_2)
	.align		4
.L_2:
        /*0010*/ 	.word	index@(_Z8find_minPdPiS_)
        /*0014*/ 	.word	0x00000000


	//----- nvinfo : EIATTR_REGCOUNT
	.align		4
.L_3:
        /*0018*/ 	.byte	0x04, 0x2f
        /*001a*/ 	.short	(.L_5 - .L_4)
	.align		4
.L_4:
        /*001c*/ 	.word	index@(_Z13find_avg_distPdiPiS_)
        /*0020*/ 	.word	0x0000001e


	//----- nvinfo : EIATTR_FRAME_SIZE
	.align		4
.L_5:
        /*0024*/ 	.byte	0x04, 0x11
        /*0026*/ 	.short	(.L_7 - .L_6)
	.align		4
.L_6:
        /*0028*/ 	.word	index@($__internal_0_$__cuda_sm20_div_rn_f64_full)
        /*002c*/ 	.word	0x00000000


	//----- nvinfo : EIATTR_FRAME_SIZE
	.align		4
.L_7:
        /*0030*/ 	.byte	0x04, 0x11
        /*0032*/ 	.short	(.L_9 - .L_8)
	.align		4
.L_8:
        /*0034*/ 	.word	index@(_Z13find_avg_distPdiPiS_)
        /*0038*/ 	.word	0x00000000


	//----- nvinfo : EIATTR_REGCOUNT
	.align		4
.L_9:
        /*003c*/ 	.byte	0x04, 0x2f
        /*003e*/ 	.short	(.L_11 - .L_10)
	.align		4
.L_10:
        /*0040*/ 	.word	index@(_Z22findclosestmedoids_kerPdS_Piii)
        /*0044*/ 	.word	0x00000060


	//----- nvinfo : EIATTR_FRAME_SIZE
	.align		4
.L_11:
        /*0048*/ 	.byte	0x04, 0x11
        /*004a*/ 	.short	(.L_13 - .L_12)
	.align		4
.L_12:
        /*004c*/ 	.word	index@(_Z22findclosestmedoids_kerPdS_Piii)
        /*0050*/ 	.word	0x00000000


	//----- nvinfo : EIATTR_MIN_STACK_SIZE
	.align		4
.L_13:
        /*0054*/ 	.byte	0x04, 0x12
        /*0056*/ 	.short	(.L_15 - .L_14)
	.align		4
.L_14:
        /*0058*/ 	.word	index@(_Z22findclosestmedoids_kerPdS_Piii)
        /*005c*/ 	.word	0x00000000


	//----- nvinfo : EIATTR_MIN_STACK_SIZE
	.align		4
.L_15:
        /*0060*/ 	.byte	0x04, 0x12
        /*0062*/ 	.short	(.L_17 - .L_16)
	.align		4
.L_16:
        /*0064*/ 	.word	index@(_Z13find_avg_distPdiPiS_)
        /*0068*/ 	.word	0x00000000


	//----- nvinfo : EIATTR_MIN_STACK_SIZE
	.align		4
.L_17:
        /*006c*/ 	.byte	0x04, 0x12
        /*006e*/ 	.short	(.L_19 - .L_18)
	.align		4
.L_18:
        /*0070*/ 	.word	index@(_Z8find_minPdPiS_)
        /*0074*/ 	.word	0x00000000
.L_19:


//--------------------- .nv.compat                --------------------------
	.section	.nv.compat,"",@"SHT_CUDA_COMPAT_INFO"
	.align	4
        /*0000*/ 	.byte	0x02, 0x09, 0x00, 0x00, 0x02, 0x02, 0x01, 0x00, 0x02, 0x05, 0x05, 0x00, 0x03, 0x07, 0x01, 0x01
        /*0010*/ 	.byte	0x02, 0x03, 0x00, 0x00, 0x02, 0x06, 0x01, 0x00, 0x04, 0x0b, 0x08, 0x00, 0x01, 0x00, 0x00, 0x00
        /*0020*/ 	.byte	0x00, 0x00, 0x00, 0x00


//--------------------- .nv.info._Z22findclosestmedoids_kerPdS_Piii --------------------------
	.section	.nv.info._Z22findclosestmedoids_kerPdS_Piii,"",@"SHT_CUDA_INFO"
	.sectionflags	@""
	.align	4


	//----- nvinfo : EIATTR_CUDA_API_VERSION
	.align		4
        /*0000*/ 	.byte	0x04, 0x37
        /*0002*/ 	.short	(.L_21 - .L_20)
.L_20:
        /*0004*/ 	.word	0x00000082


	//----- nvinfo : EIATTR_KPARAM_INFO
	.align		4
.L_21:
        /*0008*/ 	.byte	0x04, 0x17
        /*000a*/ 	.short	(.L_23 - .L_22)
.L_22:
        /*000c*/ 	.word	0x00000000
        /*0010*/ 	.short	0x0004
        /*0012*/ 	.short	0x001c
        /*0014*/ 	.byte	0x00, 0xf0, 0x11, 0x00


	//----- nvinfo : EIATTR_KPARAM_INFO
	.align		4
.L_23:
        /*0018*/ 	.byte	0x04, 0x17
        /*001a*/ 	.short	(.L_25 - .L_24)
.L_24:
        /*001c*/ 	.word	0x00000000
        /*0020*/ 	.short	0x0003
        /*0022*/ 	.short	0x0018
        /*0024*/ 	.byte	0x00, 0xf0, 0x11, 0x00


	//----- nvinfo : EIATTR_KPARAM_INFO
	.align		4
.L_25:
        /*0028*/ 	.byte	0x04, 0x17
        /*002a*/ 	.short	(.L_27 - .L_26)
.L_26:
        /*002c*/ 	.word	0x00000000
        /*0030*/ 	.short	0x0002
        /*0032*/ 	.short	0x0010
        /*0034*/ 	.byte	0x00, 0xf5, 0x21, 0x00


	//----- nvinfo : EIATTR_KPARAM_INFO
	.align		4
.L_27:
        /*0038*/ 	.byte	0x04, 0x17
        /*003a*/ 	.short	(.L_29 - .L_28)
.L_28:
        /*003c*/ 	.word	0x00000000
        /*0040*/ 	.short	0x0001
        /*0042*/ 	.short	0x0008
        /*0044*/ 	.byte	0x00, 0xf5, 0x21, 0x00


	//----- nvinfo : EIATTR_KPARAM_INFO
	.align		4
.L_29:
        /*0048*/ 	.byte	0x04, 0x17
        /*004a*/ 	.short	(.L_31 - .L_30)
.L_30:
        /*004c*/ 	.word	0x00000000
        /*0050*/ 	.short	0x0000
        /*0052*/ 	.short	0x0000
        /*0054*/ 	.byte	0x00, 0xf5, 0x21, 0x00


	//----- nvinfo : EIATTR_SPARSE_MMA_MASK
	.align		4
.L_31:
        /*0058*/ 	.byte	0x03, 0x50
        /*005a*/ 	.short	0x0000


	//----- nvinfo : EIATTR_MAXREG_COUNT
	.align		4
        /*005c*/ 	.byte	0x03, 0x1b
        /*005e*/ 	.short	0x00ff


	//----- nvinfo : EIATTR_MERCURY_ISA_VERSION
	.align		4
        /*0060*/ 	.byte	0x03, 0x5f
        /*0062*/ 	.short	0x0101


	//----- nvinfo : EIATTR_VRC_CTA_INIT_COUNT
	.align		4
        /*0064*/ 	.byte	0x02, 0x4a
	.zero		1
	.zero		1


	//----- nvinfo : EIATTR_EXIT_INSTR_OFFSETS
	.align		4
        /*0068*/ 	.byte	0x04, 0x1c
        /*006a*/ 	.short	(.L_33 - .L_32)


	//   ....[0]....
.L_32:
        /*006c*/ 	.word	0x00000080


	//   ....[1]....
        /*0070*/ 	.word	0x00004580


	//----- nvinfo : EIATTR_CBANK_PARAM_SIZE
	.align		4
.L_33:
        /*0074*/ 	.byte	0x03, 0x19
        /*0076*/ 	.short	0x0020


	//----- nvinfo : EIATTR_PARAM_CBANK
	.align		4
        /*0078*/ 	.byte	0x04, 0x0a
        /*007a*/ 	.short	(.L_35 - .L_34)
	.align		4
.L_34:
        /*007c*/ 	.word	index@(.nv.constant0._Z22findclosestmedoids_kerPdS_Piii)
        /*0080*/ 	.short	0x0380
        /*0082*/ 	.short	0x0020


	//----- nvinfo : EIATTR_SW_WAR
	.align		4
.L_35:
        /*0084*/ 	.byte	0x04, 0x36
        /*0086*/ 	.short	(.L_37 - .L_36)
.L_36:
        /*0088*/ 	.word	0x00000008
.L_37:


//--------------------- .nv.info._Z13find_avg_distPdiPiS_ --------------------------
	.section	.nv.info._Z13find_avg_distPdiPiS_,"",@"SHT_CUDA_INFO"
	.sectionflags	@""
	.align	4


	//----- nvinfo : EIATTR_CUDA_API_VERSION
	.align		4
        /*0000*/ 	.byte	0x04, 0x37
        /*0002*/ 	.short	(.L_39 - .L_38)
.L_38:
        /*0004*/ 	.word	0x00000082


	//----- nvinfo : EIATTR_KPARAM_INFO
	.align		4
.L_39:
        /*0008*/ 	.byte	0x04, 0x17
        /*000a*/ 	.short	(.L_41 - .L_40)
.L_40:
        /*000c*/ 	.word	0x00000000
        /*0010*/ 	.short	0x0003
        /*0012*/ 	.short	0x0018
        /*0014*/ 	.byte	0x00, 0xf5, 0x21, 0x00


	//----- nvinfo : EIATTR_KPARAM_INFO
	.align		4
.L_41:
        /*0018*/ 	.byte	0x04, 0x17
        /*001a*/ 	.short	(.L_43 - .L_42)
.L_42:
        /*001c*/ 	.word	0x00000000
        /*0020*/ 	.short	0x0002
        /*0022*/ 	.short	0x0010
        /*0024*/ 	.byte	0x00, 0xf5, 0x21, 0x00


	//----- nvinfo : EIATTR_KPARAM_INFO
	.align		4
.L_43:
        /*0028*/ 	.byte	0x04, 0x17
        /*002a*/ 	.short	(.L_45 - .L_44)
.L_44:
        /*002c*/ 	.word	0x00000000
        /*0030*/ 	.short	0x0001
        /*0032*/ 	.short	0x0008
        /*0034*/ 	.byte	0x00, 0xf0, 0x11, 0x00


	//----- nvinfo : EIATTR_KPARAM_INFO
	.align		4
.L_45:
        /*0038*/ 	.byte	0x04, 0x17
        /*003a*/ 	.short	(.L_47 - .L_46)
.L_46:
        /*003c*/ 	.word	0x00000000
        /*0040*/ 	.short	0x0000
        /*0042*/ 	.short	0x0000
        /*0044*/ 	.byte	0x00, 0xf5, 0x21, 0x00


	//----- nvinfo : EIATTR_SPARSE_MMA_MASK
	.align		4
.L_47:
        /*0048*/ 	.byte	0x03, 0x50
        /*004a*/ 	.short	0x0000


	//----- nvinfo : EIATTR_MAXREG_COUNT
	.align		4
        /*004c*/ 	.byte	0x03, 0x1b
        /*004e*/ 	.short	0x00ff


	//----- nvinfo : EIATTR_MERCURY_ISA_VERSION
	.align		4
        /*0050*/ 	.byte	0x03, 0x5f
        /*0052*/ 	.short	0x0101


	//----- nvinfo : EIATTR_VRC_CTA_INIT_COUNT
	.align		4
        /*0054*/ 	.byte	0x02, 0x4a
	.zero		1
	.zero		1


	//----- nvinfo : EIATTR_EXIT_INSTR_OFFSETS
	.align		4
        /*0058*/ 	.byte	0x04, 0x1c
        /*005a*/ 	.short	(.L_49 - .L_48)


	//   ....[0]....
.L_48:
        /*005c*/ 	.word	0x00000ce0


	//----- nvinfo : EIATTR_CRS_STACK_SIZE
	.align		4
.L_49:
        /*0060*/ 	.byte	0x04, 0x1e
        /*0062*/ 	.short	(.L_51 - .L_50)
.L_50:
        /*0064*/ 	.word	0x00000000


	//----- nvinfo : EIATTR_CBANK_PARAM_SIZE
	.align		4
.L_51:
        /*0068*/ 	.byte	0x03, 0x19
        /*006a*/ 	.short	0x0020


	//----- nvinfo : EIATTR_PARAM_CBANK
	.align		4
        /*006c*/ 	.byte	0x04, 0x0a
        /*006e*/ 	.short	(.L_53 - .L_52)
	.align		4
.L_52:
        /*0070*/ 	.word	index@(.nv.constant0._Z13find_avg_distPdiPiS_)
        /*0074*/ 	.short	0x0380
        /*0076*/ 	.short	0x0020


	//----- nvinfo : EIATTR_SW_WAR
	.align		4
.L_53:
        /*0078*/ 	.byte	0x04, 0x36
        /*007a*/ 	.short	(.L_55 - .L_54)
.L_54:
        /*007c*/ 	.word	0x00000008
.L_55:


//--------------------- .nv.info._Z8find_minPdPiS_ --------------------------
	.section	.nv.info._Z8find_minPdPiS_,"",@"SHT_CUDA_INFO"
	.sectionflags	@""
	.align	4


	//----- nvinfo : EIATTR_CUDA_API_VERSION
	.align		4
        /*0000*/ 	.byte	0x04, 0x37
        /*0002*/ 	.short	(.L_57 - .L_56)
.L_56:
        /*0004*/ 	.word	0x00000082


	//----- nvinfo : EIATTR_KPARAM_INFO
	.align		4
.L_57:
        /*0008*/ 	.byte	0x04, 0x17
        /*000a*/ 	.short	(.L_59 - .L_58)
.L_58:
        /*000c*/ 	.word	0x00000000
        /*0010*/ 	.short	0x0002
        /*0012*/ 	.short	0x0010
        /*0014*/ 	.byte	0x00, 0xf5, 0x21, 0x00


	//----- nvinfo : EIATTR_KPARAM_INFO
	.align		4
.L_59:
        /*0018*/ 	.byte	0x04, 0x17
        /*001a*/ 	.short	(.L_61 - .L_60)
.L_60:
        /*001c*/ 	.word	0x00000000
        /*0020*/ 	.short	0x0001
        /*0022*/ 	.short	0x0008
        /*0024*/ 	.byte	0x00, 0xf5, 0x21, 0x00


	//----- nvinfo : EIATTR_KPARAM_INFO
	.align		4
.L_61:
        /*0028*/ 	.byte	0x04, 0x17
        /*002a*/ 	.short	(.L_63 - .L_62)
.L_62:
        /*002c*/ 	.word	0x00000000
        /*0030*/ 	.short	0x0000
        /*0032*/ 	.short	0x0000
        /*0034*/ 	.byte	0x00, 0xf5, 0x21, 0x00


	//----- nvinfo : EIATTR_SPARSE_MMA_MASK
	.align		4
.L_63:
        /*0038*/ 	.byte	0x03, 0x50
        /*003a*/ 	.short	0x0000


	//----- nvinfo : EIATTR_MAXREG_COUNT
	.align		4
        /*003c*/ 	.byte	0x03, 0x1b
        /*003e*/ 	.short	0x00ff


	//----- nvinfo : EIATTR_NUM_BARRIERS
	.align		4
        /*0040*/ 	.byte	0x02, 0x4c
        /*0042*/ 	.byte	0x01
	.zero		1


	//----- nvinfo : EIATTR_MERCURY_ISA_VERSION
	.align		4
        /*0044*/ 	.byte	0x03, 0x5f
        /*0046*/ 	.short	0x0101


	//----- nvinfo : EIATTR_VRC_CTA_INIT_COUNT
	.align		4
        /*0048*/ 	.byte	0x02, 0x4a
	.zero		1
	.zero		1


	//----- nvinfo : EIATTR_EXIT_INSTR_OFFSETS
	.align		4
        /*004c*/ 	.byte	0x04, 0x1c
        /*004e*/ 	.short	(.L_65 - .L_64)


	//   ....[0]....
.L_64:
        /*0050*/ 	.word	0x00000300


	//   ....[1]....
        /*0054*/ 	.word	0x000003c0


	//----- nvinfo : EIATTR_CRS_STACK_SIZE
	.align		4
.L_65:
        /*0058*/ 	.byte	0x04, 0x1e
        /*005a*/ 	.short	(.L_67 - .L_66)
.L_66:
        /*005c*/ 	.word	0x00000000


	//----- nvinfo : EIATTR_CBANK_PARAM_SIZE
	.align		4
.L_67:
        /*0060*/ 	.byte	0x03, 0x19
        /*0062*/ 	.short	0x0018


	//----- nvinfo : EIATTR_PARAM_CBANK
	.align		4
        /*0064*/ 	.byte	0x04, 0x0a
        /*0066*/ 	.short	(.L_69 - .L_68)
	.align		4
.L_68:
        /*0068*/ 	.word	index@(.nv.constant0._Z8find_minPdPiS_)
        /*006c*/ 	.short	0x0380
        /*006e*/ 	.short	0x0018


	//----- nvinfo : EIATTR_SW_WAR
	.align		4
.L_69:
        /*0070*/ 	.byte	0x04, 0x36
        /*0072*/ 	.short	(.L_71 - .L_70)
.L_70:
        /*0074*/ 	.word	0x00000008
.L_71:


//--------------------- .nv.callgraph             --------------------------
	.section	.nv.callgraph,"",@"SHT_CUDA_CALLGRAPH"
	.align	4
	.sectionentsize	8
	.align		4
        /*0000*/ 	.word	0x00000000
	.align		4
        /*0004*/ 	.word	0xffffffff
	.align		4
        /*0008*/ 	.word	0x00000000
	.align		4
        /*000c*/ 	.word	0xfffffffe
	.align		4
        /*0010*/ 	.word	0x00000000
	.align		4
        /*0014*/ 	.word	0xfffffffd
	.align		4
        /*0018*/ 	.word	0x00000000
	.align		4
        /*001c*/ 	.word	0xfffffffc


//--------------------- .text._Z22findclosestmedoids_kerPdS_Piii --------------------------
	.section	.text._Z22findclosestmedoids_kerPdS_Piii,"ax",@progbits
	.align	128
        .global         _Z22findclosestmedoids_kerPdS_Piii
        .type           _Z22findclosestmedoids_kerPdS_Piii,@function
        .size           _Z22findclosestmedoids_kerPdS_Piii,(.L_x_20 - _Z22findclosestmedoids_kerPdS_Piii)
        .other          _Z22findclosestmedoids_kerPdS_Piii,@"STO_CUDA_ENTRY STV_DEFAULT"
_Z22findclosestmedoids_kerPdS_Piii:
.text._Z22findclosestmedoids_kerPdS_Piii:
[----:B------:R-:W-:Y:S01]  /*0000*/  LDC R1, c[0x0][0x37c] ;  /* 0x0000df00ff017b82 */ /* 0x000fe20000000800 */
[----:B------:R-:W0:Y:S07]  /*0010*/  S2R R3, SR_TID.X ;  /* 0x0000000000037919 */ /* 0x000e2e0000002100 */
[----:B------:R-:W0:Y:S01]  /*0020*/  S2UR UR4, SR_CTAID.X ;  /* 0x00000000000479c3 */ /* 0x000e220000002500 */
[----:B------:R-:W1:Y:S07]  /*0030*/  LDCU.64 UR6, c[0x0][0x398] ;  /* 0x00007300ff0677ac */ /* 0x000e6e0008000a00 */
[----:B------:R-:W0:Y:S02]  /*0040*/  LDC R0, c[0x0][0x360] ;  /* 0x0000d800ff007b82 */ /* 0x000e240000000800 */
[----:B0-----:R-:W-:-:S04]  /*0050*/  IMAD R0, R0, UR4, R3 ;  /* 0x0000000400007c24 */ /* 0x001fc8000f8e0203 */
[----:B-1----:R-:W-:-:S05]  /*0060*/  VIADD R0, R0, UR6 ;  /* 0x0000000600007c36 */ /* 0x002fca0008000000 */
[----:B------:R-:W-:-:S13]  /*0070*/  ISETP.GT.AND P0, PT, R0, UR7, PT ;  /* 0x0000000700007c0c */ /* 0x000fda000bf04270 */
[----:B------:R-:W-:Y:S05]  /*0080*/  @P0 EXIT ;  /* 0x000000000000094d */ /* 0x000fea0003800000 */
[----:B------:R-:W0:Y:S01]  /*0090*/  LDC.64 R2, c[0x0][0x380] ;  /* 0x0000e000ff027b82 */ /* 0x000e220000000a00 */
[----:B------:R-:W1:Y:S01]  /*00a0*/  LDCU.64 UR4, c[0x0][0x358] ;  /* 0x00006b00ff0477ac */ /* 0x000e620008000a00 */
[----:B------:R-:W-:-:S06]  /*00b0*/  IMAD R5, R0, 0x22, RZ ;  /* 0x0000002200057824 */ /* 0x000fcc00078e02ff */
[----:B------:R-:W2:Y:S01]  /*00c0*/  LDC.64 R22, c[0x0][0x388] ;  /* 0x0000e200ff167b82 */ /* 0x000ea20000000a00 */
[----:B0-----:R-:W-:-:S05]  /*00d0*/  IMAD.WIDE R2, R5, 0x8, R2 ;  /* 0x0000000805027825 */ /* 0x001fca00078e0202 */
[----:B-1----:R-:W3:Y:S04]  /*00e0*/  LDG.E.64 R84, desc[UR4][R2.64] ;  /* 0x0000000402547981 */ /* 0x002ee8000c1e1b00 */
[----:B--2---:R-:W3:Y:S04]  /*00f0*/  LDG.E.64 R60, desc[UR4][R22.64] ;  /* 0x00000004163c7981 */ /* 0x004ee8000c1e1b00 */
[----:B------:R-:W2:Y:S04]  /*0100*/  LDG.E.64 R62, desc[UR4][R22.64+0x8] ;  /* 0x00000804163e7981 */ /* 0x000ea8000c1e1b00 */
[----:B------:R-:W2:Y:S04]  /*0110*/  LDG.E.64 R16, desc[UR4][R2.64+0x8] ;  /* 0x0000080402107981 */ /* 0x000ea8000c1e1b00 */
[----:B------:R-:W4:Y:S04]  /*0120*/  LDG.E.64 R72, desc[UR4][R22.64+0x10] ;  /* 0x0000100416487981 */ /* 0x000f28000c1e1b00 */
[----:B------:R-:W4:Y:S04]  /*0130*/  LDG.E.64 R58, desc[UR4][R2.64+0x10] ;  /* 0x00001004023a7981 */ /* 0x000f28000c1e1b00 */
[----:B------:R-:W5:Y:S04]  /*0140*/  LDG.E.64 R74, desc[UR4][R22.64+0x18] ;  /* 0x00001804164a7981 */ /* 0x000f68000c1e1b00 */
        /* <DEDUP_REMOVED lines=33> */
[----:B------:R-:W5:Y:S01]  /*0360*/  LDG.E.64 R78, desc[UR4][R22.64+0xe0] ;  /* 0x0000e004164e7981 */ /* 0x000f62000c1e1b00 */
[----:B---3--:R-:W-:-:S02]  /*0370*/  DADD R60, R84, -R60 ;  /* 0x00000000543c7229 */ /* 0x008fc4000000083c */
[----:B--2---:R-:W-:-:S08]  /*0380*/  DADD R62, R16, -R62 ;  /* 0x00000000103e7229 */ /* 0x004fd0000000083e */
[----:B------:R-:W-:Y:S02]  /*0390*/  DADD R60, |R60|, |R62| ;  /* 0x000000003c3c7229 */ /* 0x000fe4000000063e */
[----:B----4-:R-:W-:Y:S01]  /*03a0*/  DADD R72, R58, -R72 ;  /* 0x000000003a487229 */ /* 0x010fe20000000848 */
[----:B------:R-:W2:Y:S01]  /*03b0*/  LDG.E.64 R62, desc[UR4][R2.64+0xb8] ;  /* 0x0000b804023e7981 */ /* 0x000ea2000c1e1b00 */
[----:B-----5:R-:W-:-:S06]  /*03c0*/  DADD R74, R4, -R74 ;  /* 0x00000000044a7229 */ /* 0x020fcc000000084a */
[----:B------:R-:W-:Y:S02]  /*03d0*/  DADD R60, R60, |R72| ;  /* 0x000000003c3c7229 */ /* 0x000fe40000000448 */
[----:B------:R-:W3:Y:S01]  /*03e0*/  LDG.E.64 R72, desc[UR4][R2.64+0xb0] ;  /* 0x0000b00402487981 */ /* 0x000ee2000c1e1b00 */
[----:B------:R-:W-:-:S05]  /*03f0*/  DADD R52, R14, -R52 ;  /* 0x000000000e347229 */ /* 0x000fca0000000834 */
[----:B------:R-:W-:Y:S01]  /*0400*/  DADD R60, R60, |R74| ;  /* 0x000000003c3c7229 */ /* 0x000fe2000000044a */
[----:B------:R-:W4:Y:S01]  /*0410*/  LDG.E.64 R74, desc[UR4][R2.64+0xc8] ;  /* 0x0000c804024a7981 */ /* 0x000f22000c1e1b00 */
[----:B------:R-:W-:-:S06]  /*0420*/  DADD R50, R26, -R50 ;  /* 0x000000001a327229 */ /* 0x000fcc0000000832 */
[----:B------:R-:W-:Y:S02]  /*0430*/  DADD R52, R60, |R52| ;  /* 0x000000003c347229 */ /* 0x000fe40000000434 */
[----:B------:R-:W5:Y:S01]  /*0440*/  LDG.E.64 R60, desc[UR4][R2.64+0xc0] ;  /* 0x0000c004023c7981 */ /* 0x000f62000c1e1b00 */
[----:B------:R-:W-:-:S05]  /*0450*/  DADD R48, R66, -R48 ;  /* 0x0000000042307229 */ /* 0x000fca0000000830 */
[----:B------:R-:W-:Y:S02]  /*0460*/  DADD R50, R52, |R50| ;  /* 0x0000000034327229 */ /* 0x000fe40000000432 */
[----:B------:R-:W2:Y:S01]  /*0470*/  LDG.E.64 R52, desc[UR4][R2.64+0xa0] ;  /* 0x0000a00402347981 */ /* 0x000ea2000c1e1b00 */
[----:B------:R-:W-:-:S05]  /*0480*/  DADD R46, R64, -R46 ;  /* 0x00000000402e7229 */ /* 0x000fca000000082e */
[----:B------:R-:W-:Y:S02]  /*0490*/  DADD R48, R50, |R48| ;  /* 0x0000000032307229 */ /* 0x000fe40000000430 */
[----:B------:R-:W3:Y:S01]  /*04a0*/  LDG.E.64 R50, desc[UR4][R2.64+0xa8] ;  /* 0x0000a80402327981 */ /* 0x000ee2000c1e1b00 */
[----:B------:R-:W-:-:S05]  /*04b0*/  DADD R32, R24, -R32 ;  /* 0x0000000018207229 */ /* 0x000fca0000000820 */
[----:B------:R-:W-:Y:S02]  /*04c0*/  DADD R46, R48, |R46| ;  /* 0x00000000302e7229 */ /* 0x000fe4000000042e */
[----:B------:R-:W-:-:S06]  /*04d0*/  DADD R48, R54, -R8 ;  /* 0x0000000036307229 */ /* 0x000fcc0000000808 */
[----:B------:R-:W-:Y:S01]  /*04e0*/  DADD R46, R46, |R32| ;  /* 0x000000002e2e7229 */ /* 0x000fe20000000420 */
[----:B------:R-:W4:Y:S04]  /*04f0*/  LDG.E.64 R8, desc[UR4][R22.64+0x98] ;  /* 0x0000980416087981 */ /* 0x000f28000c1e1b00 */
[----:B------:R-:W4:Y:S03]  /*0500*/  LDG.E.64 R32, desc[UR4][R2.64+0x98] ;  /* 0x0000980402207981 */ /* 0x000f26000c1e1b00 */
[----:B------:R-:W-:Y:S02]  /*0510*/  DADD R46, R46, |R48| ;  /* 0x000000002e2e7229 */ /* 0x000fe40000000430 */
[----:B------:R-:W-:Y:S01]  /*0520*/  DADD R48, R10, -R12 ;  /* 0x000000000a307229 */ /* 0x000fe2000000080c */
[----:B------:R-:W2:Y:S07]  /*0530*/  LDG.E.64 R12, desc[UR4][R22.64+0xa0] ;  /* 0x0000a004160c7981 */ /* 0x000eae000c1e1b00 */
[----:B------:R-:W-:-:S02]  /*0540*/  DADD R46, R46, |R48| ;  /* 0x000000002e2e7229 */ /* 0x000fc40000000430 */
[----:B------:R-:W-:Y:S01]  /*0550*/  DADD R48, R56, -R42 ;  /* 0x0000000038307229 */ /* 0x000fe2000000082a */
[----:B------:R-:W3:Y:S07]  /*0560*/  LDG.E.64 R42, desc[UR4][R22.64+0xa8] ;  /* 0x0000a804162a7981 */ /* 0x000eee000c1e1b00 */
[----:B------:R-:W-:Y:S02]  /*0570*/  DADD R46, R46, |R48| ;  /* 0x000000002e2e7229 */ /* 0x000fe40000000430 */
[----:B------:R-:W-:Y:S01]  /*0580*/  DADD R48, R76, -R34 ;  /* 0x000000004c307229 */ /* 0x000fe20000000822 */
[----:B------:R-:W5:Y:S07]  /*0590*/  LDG.E.64 R34, desc[UR4][R22.64+0xb0] ;  /* 0x0000b00416227981 */ /* 0x000f6e000c1e1b00 */
[----:B------:R-:W-:-:S02]  /*05a0*/  DADD R46, R46, |R48| ;  /* 0x000000002e2e7229 */ /* 0x000fc40000000430 */
[----:B------:R-:W-:Y:S01]  /*05b0*/  DADD R48, R80, -R18 ;  /* 0x0000000050307229 */ /* 0x000fe20000000812 */
[----:B------:R-:W5:Y:S01]  /*05c0*/  LDG.E.64 R18, desc[UR4][R22.64+0xb8] ;  /* 0x0000b80416127981 */ /* 0x000f62000c1e1b00 */
[----:B------:R-:W-:-:S06]  /*05d0*/  DADD R44, R30, -R44 ;  /* 0x000000001e2c7229 */ /* 0x000fcc000000082c */
[----:B------:R-:W-:Y:S01]  /*05e0*/  DADD R48, R46, |R48| ;  /* 0x000000002e307229 */ /* 0x000fe20000000430 */
[----:B------:R-:W5:Y:S01]  /*05f0*/  LDG.E.64 R46, desc[UR4][R22.64+0xc0] ;  /* 0x0000c004162e7981 */ /* 0x000f62000c1e1b00 */
[----:B------:R-:W-:-:S06]  /*0600*/  DADD R40, R70, -R40 ;  /* 0x0000000046287229 */ /* 0x000fcc0000000828 */
[----:B------:R-:W-:Y:S02]  /*0610*/  DADD R44, R48, |R44| ;  /* 0x00000000302c7229 */ /* 0x000fe4000000042c */
[----:B------:R-:W5:Y:S06]  /*0620*/  LDG.E.64 R48, desc[UR4][R22.64+0xc8] ;  /* 0x0000c80416307981 */ /* 0x000f6c000c1e1b00 */
[----:B------:R-:W-:Y:S02]  /*0630*/  DADD R40, R44, |R40| ;  /* 0x000000002c287229 */ /* 0x000fe40000000428 */
[----:B------:R-:W-:Y:S01]  /*0640*/  DADD R44, R68, -R36 ;  /* 0x00000000442c7229 */ /* 0x000fe20000000824 */
[----:B------:R-:W5:Y:S01]  /*0650*/  LDG.E.64 R36, desc[UR4][R2.64+0xd0] ;  /* 0x0000d00402247981 */ /* 0x000f62000c1e1b00 */
[----:B------:R-:W-:-:S06]  /*0660*/  DADD R20, R28, -R20 ;  /* 0x000000001c147229 */ /* 0x000fcc0000000814 */
[----:B------:R-:W-:Y:S01]  /*0670*/  DADD R44, R40, |R44| ;  /* 0x00000000282c7229 */ /* 0x000fe2000000042c */
[----:B------:R-:W5:Y:S07]  /*0680*/  LDG.E.64 R40, desc[UR4][R2.64+0xd8] ;  /* 0x0000d80402287981 */ /* 0x000f6e000c1e1b00 */
[----:B------:R-:W-:Y:S02]  /*0690*/  DADD R20, R44, |R20| ;  /* 0x000000002c147229 */ /* 0x000fe40000000414 */
[----:B------:R-:W-:Y:S01]  /*06a0*/  DADD R44, R38, -R6 ;  /* 0x00000000262c7229 */ /* 0x000fe20000000806 */
[----:B------:R-:W5:Y:S07]  /*06b0*/  LDG.E.64 R6, desc[UR4][R2.64+0xe0] ;  /* 0x0000e00402067981 */ /* 0x000f6e000c1e1b00 */
[----:B------:R-:W-:-:S02]  /*06c0*/  DADD R88, R20, |R44| ;  /* 0x0000000014587229 */ /* 0x000fc4000000042c */
[----:B------:R-:W5:Y:S04]  /*06d0*/  LDG.E.64 R44, desc[UR4][R22.64+0xe8] ;  /* 0x0000e804162c7981 */ /* 0x000f68000c1e1b00 */
[----:B------:R-:W5:Y:S01]  /*06e0*/  LDG.E.64 R20, desc[UR4][R2.64+0xe8] ;  /* 0x0000e80402147981 */ /* 0x000f62000c1e1b00 */
[----:B----4-:R-:W-:Y:S02]  /*06f0*/  DADD R8, R32, -R8 ;  /* 0x0000000020087229 */ /* 0x010fe40000000808 */
[----:B--2---:R-:W-:-:S06]  /*0700*/  DADD R12, R52, -R12 ;  /* 0x00000000340c7229 */ /* 0x004fcc000000080c */
[----:B------:R-:W-:Y:S01]  /*0710*/  DADD R8, R88, |R8| ;  /* 0x0000000058087229 */ /* 0x000fe20000000408 */
[----:B------:R-:W2:Y:S07]  /*0720*/  LDG.E.64 R88, desc[UR4][R22.64+0x108] ;  /* 0x0001080416587981 */ /* 0x000eae000c1e1b00 */
[----:B------:R-:W-:Y:S02]  /*0730*/  DADD R8, R8, |R12| ;  /* 0x0000000008087229 */ /* 0x000fe4000000040c */
[----:B---3--:R-:W-:-:S08]  /*0740*/  DADD R42, R50, -R42 ;  /* 0x00000000322a7229 */ /* 0x008fd0000000082a */
[----:B------:R-:W-:Y:S02]  /*0750*/  DADD R8, R8, |R42| ;  /* 0x0000000008087229 */ /* 0x000fe4000000042a */
[----:B-----5:R-:W-:Y:S01]  /*0760*/  DADD R34, R72, -R34 ;  /* 0x0000000048227229 */ /* 0x020fe20000000822 */
[----:B------:R-:W3:Y:S07]  /*0770*/  LDG.E.64 R42, desc[UR4][R22.64+0xf0] ;  /* 0x0000f004162a7981 */ /* 0x000eee000c1e1b00 */
[----:B------:R-:W-:-:S02]  /*0780*/  DADD R8, R8, |R34| ;  /* 0x0000000008087229 */ /* 0x000fc40000000422 */
[----:B------:R-:W-:Y:S01]  /*0790*/  DADD R18, R62, -R18 ;  /* 0x000000003e127229 */ /* 0x000fe20000000812 */
[----:B------:R-:W4:Y:S01]  /*07a0*/  LDG.E.64 R34, desc[UR4][R2.64+0xf8] ;  /* 0x0000f80402227981 */ /* 0x000f22000c1e1b00 */
[----:B------:R-:W-:-:S06]  /*07b0*/  DADD R46, R60, -R46 ;  /* 0x000000003c2e7229 */ /* 0x000fcc000000082e */
[----:B------:R-:W-:Y:S02]  /*07c0*/  DADD R8, R8, |R18| ;  /* 0x0000000008087229 */ /* 0x000fe40000000412 */
[----:B------:R-:W5:Y:S01]  /*07d0*/  LDG.E.64 R18, desc[UR4][R2.64+0x100] ;  /* 0x0001000402127981 */ /* 0x000f62000c1e1b00 */
[----:B------:R-:W-:-:S05]  /*07e0*/  DADD R48, R74, -R48 ;  /* 0x000000004a307229 */ /* 0x000fca0000000830 */
[----:B------:R-:W-:Y:S01]  /*07f0*/  DADD R8, R8, |R46| ;  /* 0x0000000008087229 */ /* 0x000fe2000000042e */
[----:B------:R-:W4:Y:S07]  /*0800*/  LDG.E.64 R46, desc[UR4][R22.64+0xf8] ;  /* 0x0000f804162e7981 */ /* 0x000f2e000c1e1b00 */
[----:B------:R-:W-:Y:S02]  /*0810*/  DADD R8, R8, |R48| ;  /* 0x0000000008087229 */ /* 0x000fe40000000430 */
[----:B------:R-:W-:Y:S01]  /*0820*/  DADD R82, R36, -R82 ;  /* 0x0000000024527229 */ /* 0x000fe20000000852 */
[----:B------:R-:W3:Y:S01]  /*0830*/  LDG.E.64 R48, desc[UR4][R2.64+0xf0] ;  /* 0x0000f00402307981 */ /* 0x000ee2000c1e1b00 */
[----:B------:R-:W-:-:S06]  /*0840*/  DADD R12, R40, -R86 ;  /* 0x00000000280c7229 */ /* 0x000fcc0000000856 */
[----:B------:R-:W-:Y:S01]  /*0850*/  DADD R82, R8, |R82| ;  /* 0x0000000008527229 */ /* 0x000fe20000000452 */
[----:B------:R-:W0:Y:S07]  /*0860*/  LDC.64 R8, c[0x0][0x388] ;  /* 0x0000e200ff087b82 */ /* 0x000e2e0000000a00 */
[----:B------:R-:W-:Y:S02]  /*0870*/  DADD R12, R82, |R12| ;  /* 0x00000000520c7229 */ /* 0x000fe4000000040c */
[----:B------:R-:W-:Y:S01]  /*0880*/  DADD R78, R6, -R78 ;  /* 0x00000000064e7229 */ /* 0x000fe2000000084e */
[----:B------:R-:W1:Y:S07]  /*0890*/  LDC.64 R86, c[0x0][0x388] ;  /* 0x0000e200ff567b82 */ /* 0x000e6e0000000a00 */
[----:B------:R-:W-:-:S02]  /*08a0*/  DADD R12, R12, |R78| ;  /* 0x000000000c0c7229 */ /* 0x000fc4000000044e */
[----:B------:R-:W-:Y:S01]  /*08b0*/  DADD R44, R20, -R44 ;  /* 0x00000000142c7229 */ /* 0x000fe2000000082c */
[----:B------:R-:W5:Y:S04]  /*08c0*/  LDG.E.64 R78, desc[UR4][R22.64+0x100] ;  /* 0x00010004164e7981 */ /* 0x000f68000c1e1b00 */
[----:B0-----:R-:W2:Y:S03]  /*08d0*/  LDG.E.64 R82, desc[UR4][R8.64+0x220] ;  /* 0x0002200408527981 */ /* 0x001ea6000c1e1b00 */
[----:B------:R-:W-:Y:S01]  /*08e0*/  DADD R44, R12, |R44| ;  /* 0x000000000c2c7229 */ /* 0x000fe2000000042c */
[----:B------:R-:W2:Y:S04]  /*08f0*/  LDG.E.64 R12, desc[UR4][R2.64+0x108] ;  /* 0x00010804020c7981 */ /* 0x000ea8000c1e1b00 */
[----:B------:R-:W2:Y:S04]  /*0900*/  LDG.E.64 R90, desc[UR4][R8.64+0x228] ;  /* 0x00022804085a7981 */ /* 0x000ea8000c1e1b00 */
[----:B-1----:R-:W2:Y:S04]  /*0910*/  LDG.E.64 R86, desc[UR4][R86.64+0x110] ;  /* 0x0001100456567981 */ /* 0x002ea8000c1e1b00 */
[----:B------:R-:W2:Y:S01]  /*0920*/  LDG.E.64 R92, desc[UR4][R8.64+0x118] ;  /* 0x00011804085c7981 */ /* 0x000ea2000c1e1b00 */
[----:B----4-:R-:W-:-:S02]  /*0930*/  DADD R46, R34, -R46 ;  /* 0x00000000222e7229 */ /* 0x010fc4000000082e */
[----:B---3--:R-:W-:-:S08]  /*0940*/  DADD R42, R48, -R42 ;  /* 0x00000000302a7229 */ /* 0x008fd0000000082a */
[----:B------:R-:W-:-:S08]  /*0950*/  DADD R42, R44, |R42| ;  /* 0x000000002c2a7229 */ /* 0x000fd0000000042a */
[----:B------:R-:W-:Y:S01]  /*0960*/  DADD R42, R42, |R46| ;  /* 0x000000002a2a7229 */ /* 0x000fe2000000042e */
[----:B------:R-:W3:Y:S01]  /*0970*/  LDG.E.64 R46, desc[UR4][R8.64+0x558] ;  /* 0x00055804082e7981 */ /* 0x000ee2000c1e1b00 */
[----:B-----5:R-:W-:-:S03]  /*0980*/  DADD R44, R18, -R78 ;  /* 0x00000000122c7229 */ /* 0x020fc6000000084e */
[----:B------:R-:W4:Y:S01]  /*0990*/  LDG.E.64 R78, desc[UR4][R8.64+0x440] ;  /* 0x00044004084e7981 */ /* 0x000f22000c1e1b00 */
[----:B--2---:R-:W-:-:S04]  /*09a0*/  DADD R82, R84, -R82 ;  /* 0x0000000054527229 */ /* 0x004fc80000000852 */
[----:B------:R-:W-:Y:S02]  /*09b0*/  DADD R44, R42, |R44| ;  /* 0x000000002a2c7229 */ /* 0x000fe4000000042c */
[----:B------:R-:W-:Y:S01]  /*09c0*/  DADD R2, R12, -R88 ;  /* 0x000000000c027229 */ /* 0x000fe20000000858 */
[----:B------:R-:W2:Y:S01]  /*09d0*/  LDG.E.64 R42, desc[UR4][R8.64+0x448] ;  /* 0x00044804082a7981 */ /* 0x000ea2000c1e1b00 */
[----:B------:R-:W-:Y:S02]  /*09e0*/  DADD R82, RZ, |R82| ;  /* 0x00000000ff527229 */ /* 0x000fe40000000452 */
[----:B------:R-:W-:-:S04]  /*09f0*/  DADD R90, R16, -R90 ;  /* 0x00000000105a7229 */ /* 0x000fc8000000085a */
[----:B------:R-:W-:Y:S02]  /*0a00*/  DADD R44, R44, |R2| ;  /* 0x000000002c2c7229 */ /* 0x000fe40000000402 */
[----:B------:R-:W5:Y:S01]  /*0a10*/  LDG.E.64 R2, desc[UR4][R8.64+0x550] ;  /* 0x0005500408027981 */ /* 0x000f62000c1e1b00 */
[----:B------:R-:W-:Y:S02]  /*0a20*/  DADD R86, R84, -R86 ;  /* 0x0000000054567229 */ /* 0x000fe40000000856 */
[----:B------:R-:W-:Y:S01]  /*0a30*/  DADD R88, R82, |R90| ;  /* 0x0000000052587229 */ /* 0x000fe2000000045a */
[----:B------:R-:W2:Y:S05]  /*0a40*/  LDG.E.64 R82, desc[UR4][R8.64+0x330] ;  /* 0x0003300408527981 */ /* 0x000eaa000c1e1b00 */
[----:B------:R-:W-:Y:S01]  /*0a50*/  DADD R22, RZ, |R86| ;  /* 0x00000000ff167229 */ /* 0x000fe20000000456 */
[----:B------:R-:W2:Y:S04]  /*0a60*/  LDG.E.64 R90, desc[UR4][R8.64+0x660] ;  /* 0x00066004085a7981 */ /* 0x000ea8000c1e1b00 */
[----:B------:R-:W2:Y:S01]  /*0a70*/  LDG.E.64 R86, desc[UR4][R8.64+0x338] ;  /* 0x0003380408567981 */ /* 0x000ea2000c1e1b00 */
[----:B------:R-:W-:-:S02]  /*0a80*/  DSETP.MIN.AND P0, P1, R44, +INF , PT ;  /* 0x7ff000002c00742a */ /* 0x000fc40003900000 */
[----:B---3--:R-:W-:Y:S02]  /*0a90*/  DADD R46, R16, -R46 ;  /* 0x00000000102e7229 */ /* 0x008fe4000000082e */
[C---:B----4-:R-:W-:Y:S02]  /*0aa0*/  DADD R78, R84.reuse, -R78 ;  /* 0x00000000544e7229 */ /* 0x050fe4000000084e */
[C---:B-----5:R-:W-:Y:S02]  /*0ab0*/  DADD R2, R84.reuse, -R2 ;  /* 0x0000000054027229 */ /* 0x060fe40000000802 */
[----:B--2---:R-:W-:-:S06]  /*0ac0*/  DADD R82, R84, -R82 ;  /* 0x0000000054527229 */ /* 0x004fcc0000000852 */
[----:B------:R-:W-:Y:S02]  /*0ad0*/  DADD R2, RZ, |R2| ;  /* 0x00000000ff027229 */ /* 0x000fe40000000402 */
[----:B------:R-:W-:Y:S02]  /*0ae0*/  DADD R82, RZ, |R82| ;  /* 0x00000000ff527229 */ /* 0x000fe40000000452 */
[----:B------:R-:W-:-:S04]  /*0af0*/  DADD R86, R16, -R86 ;  /* 0x0000000010567229 */ /* 0x000fc80000000856 */
[----:B------:R-:W-:Y:S01]  /*0b00*/  DADD R46, R2, |R46| ;  /* 0x00000000022e7229 */ /* 0x000fe2000000042e */
[----:B------:R-:W-:Y:S02]  /*0b10*/  IMAD.MOV.U32 R2, RZ, RZ, R44 ;  /* 0x000000ffff027224 */ /* 0x000fe400078e002c */
[----:B------:R-:W-:Y:S01]  /*0b20*/  IMAD.MOV.U32 R44, RZ, RZ, 0x80000 ;  /* 0x00080000ff2c7424 */ /* 0x000fe200078e00ff */
[----:B------:R-:W-:Y:S01]  /*0b30*/  FSEL R3, R45, +QNAN , P0 ;  /* 0x7ff000002d037808 */ /* 0x000fe20000000000 */
[----:B------:R-:W-:Y:S02]  /*0b40*/  DADD R78, RZ, |R78| ;  /* 0x00000000ff4e7229 */ /* 0x000fe4000000044e */
[----:B------:R-:W-:Y:S01]  /*0b50*/  DADD R86, R82, |R86| ;  /* 0x0000000052567229 */ /* 0x000fe20000000456 */
[----:B------:R-:W-:Y:S01]  /*0b60*/  @P1 LOP3.LUT R3, R44, 0x7ff00000, RZ, 0xfc, !PT ;  /* 0x7ff000002c031812 */ /* 0x000fe200078efcff */
[----:B------:R-:W-:Y:S01]  /*0b70*/  DADD R42, R16, -R42 ;  /* 0x00000000102a7229 */ /* 0x000fe2000000082a */
[----:B------:R-:W2:Y:S04]  /*0b80*/  LDG.E.64 R82, desc[UR4][R8.64+0x668] ;  /* 0x0006680408527981 */ /* 0x000ea8000c1e1b00 */
[----:B------:R-:W3:Y:S03]  /*0b90*/  LDG.E.64 R44, desc[UR4][R8.64+0x770] ;  /* 0x00077004082c7981 */ /* 0x000ee6000c1e1b00 */
[----:B------:R-:W-:Y:S01]  /*0ba0*/  DADD R42, R78, |R42| ;  /* 0x000000004e2a7229 */ /* 0x000fe2000000042a */
[----:B------:R-:W4:Y:S01]  /*0bb0*/  LDG.E.64 R78, desc[UR4][R8.64+0x778] ;  /* 0x00077804084e7981 */ /* 0x000f22000c1e1b00 */
[----:B------:R-:W-:-:S08]  /*0bc0*/  DADD R90, R84, -R90 ;  /* 0x00000000545a7229 */ /* 0x000fd0000000085a */
[----:B------:R-:W-:Y:S02]  /*0bd0*/  DADD R90, RZ, |R90| ;  /* 0x00000000ff5a7229 */ /* 0x000fe4000000045a */
[----:B--2---:R-:W-:Y:S02]  /*0be0*/  DADD R82, R16, -R82 ;  /* 0x0000000010527229 */ /* 0x004fe40000000852 */
[----:B---3--:R-:W-:-:S06]  /*0bf0*/  DADD R44, R84, -R44 ;  /* 0x00000000542c7229 */ /* 0x008fcc000000082c */
[----:B------:R-:W-:Y:S02]  /*0c00*/  DADD R82, R90, |R82| ;  /* 0x000000005a527229 */ /* 0x000fe40000000452 */
[----:B----4-:R-:W-:Y:S01]  /*0c10*/  DADD R78, R16, -R78 ;  /* 0x00000000104e7229 */ /* 0x010fe2000000084e */
[----:B------:R-:W2:Y:S01]  /*0c20*/  LDG.E.64 R90, desc[UR4][R8.64+0x880] ;  /* 0x00088004085a7981 */ /* 0x000ea2000c1e1b00 */
[----:B------:R-:W-:-:S08]  /*0c30*/  DADD R44, RZ, |R44| ;  /* 0x00000000ff2c7229 */ /* 0x000fd0000000042c */
[----:B------:R-:W-:Y:S02]  /*0c40*/  DADD R78, R44, |R78| ;  /* 0x000000002c4e7229 */ /* 0x000fe4000000044e */
[----:B------:R-:W3:Y:S01]  /*0c50*/  LDG.E.64 R44, desc[UR4][R8.64+0x888] ;  /* 0x00088804082c7981 */ /* 0x000ee2000c1e1b00 */
[----:B--2---:R-:W-:-:S08]  /*0c60*/  DADD R90, R84, -R90 ;  /* 0x00000000545a7229 */ /* 0x004fd0000000085a */
[----:B------:R-:W-:Y:S02]  /*0c70*/  DADD R90, RZ, |R90| ;  /* 0x00000000ff5a7229 */ /* 0x000fe4000000045a */
[----:B---3--:R-:W-:-:S08]  /*0c80*/  DADD R44, R16, -R44 ;  /* 0x00000000102c7229 */ /* 0x008fd0000000082c */
[----:B------:R-:W-:Y:S01]  /*0c90*/  DADD R44, R90, |R44| ;  /* 0x000000005a2c7229 */ /* 0x000fe2000000042c */
[----:B------:R-:W2:Y:S02]  /*0ca0*/  LDG.E.64 R90, desc[UR4][R8.64+0x990] ;  /* 0x00099004085a7981 */ /* 0x000ea4000c1e1b00 */
[----:B--2---:R-:W-:Y:S02]  /*0cb0*/  DADD R90, R84, -R90 ;  /* 0x00000000545a7229 */ /* 0x004fe4000000085a */
[----:B------:R-:W2:Y:S01]  /*0cc0*/  LDG.E.64 R84, desc[UR4][R8.64+0x998] ;  /* 0x0009980408547981 */ /* 0x000ea2000c1e1b00 */
[----:B------:R-:W-:-:S05]  /*0cd0*/  DADD R92, R16, -R92 ;  /* 0x00000000105c7229 */ /* 0x000fca000000085c */
[----:B------:R-:W-:Y:S02]  /*0ce0*/  DADD R90, RZ, |R90| ;  /* 0x00000000ff5a7229 */ /* 0x000fe4000000045a */
[----:B--2---:R-:W-:Y:S01]  /*0cf0*/  DADD R16, R16, -R84 ;  /* 0x0000000010107229 */ /* 0x004fe20000000854 */
[----:B------:R-:W2:Y:S01]  /*0d00*/  LDG.E.64 R84, desc[UR4][R8.64+0x120] ;  /* 0x0001200408547981 */ /* 0x000ea2000c1e1b00 */
[----:B------:R-:W-:-:S06]  /*0d10*/  DADD R22, R22, |R92| ;  /* 0x0000000016167229 */ /* 0x000fcc000000045c */
[----:B------:R-:W-:Y:S01]  /*0d20*/  DADD R16, R90, |R16| ;  /* 0x000000005a107229 */ /* 0x000fe20000000410 */
[----:B------:R-:W3:Y:S01]  /*0d30*/  LDG.E.64 R90, desc[UR4][R8.64+0x230] ;  /* 0x00023004085a7981 */ /* 0x000ee2000c1e1b00 */
[----:B--2---:R-:W-:-:S08]  /*0d40*/  DADD R84, R58, -R84 ;  /* 0x000000003a547229 */ /* 0x004fd00000000854 */
[----:B------:R-:W-:Y:S02]  /*0d50*/  DADD R22, R22, |R84| ;  /* 0x0000000016167229 */ /* 0x000fe40000000454 */
[----:B------:R-:W2:Y:S01]  /*0d60*/  LDG.E.64 R84, desc[UR4][R8.64+0x340] ;  /* 0x0003400408547981 */ /* 0x000ea2000c1e1b00 */
[----:B---3--:R-:W-:-:S08]  /*0d70*/  DADD R90, R58, -R90 ;  /* 0x000000003a5a7229 */ /* 0x008fd0000000085a */
[----:B------:R-:W-:Y:S02]  /*0d80*/  DADD R88, R88, |R90| ;  /* 0x0000000058587229 */ /* 0x000fe4000000045a */
        /* <DEDUP_REMOVED lines=18> */
[----:B--2---:R-:W-:Y:S01]  /*0eb0*/  DADD R90, R58, -R84 ;  /* 0x000000003a5a7229 */ /* 0x004fe20000000854 */
[----:B------:R-:W2:Y:S04]  /*0ec0*/  LDG.E.64 R84, desc[UR4][R8.64+0x128] ;  /* 0x0001280408547981 */ /* 0x000ea8000c1e1b00 */
[----:B------:R-:W3:Y:S03]  /*0ed0*/  LDG.E.64 R58, desc[UR4][R8.64+0x238] ;  /* 0x00023804083a7981 */ /* 0x000ee6000c1e1b00 */
[----:B------:R-:W-:-:S02]  /*0ee0*/  DADD R16, R16, |R90| ;  /* 0x0000000010107229 */ /* 0x000fc4000000045a */
[----:B------:R-:W4:Y:S01]  /*0ef0*/  LDG.E.64 R90, desc[UR4][R8.64+0x348] ;  /* 0x00034804085a7981 */ /* 0x000f22000c1e1b00 */
[----:B--2---:R-:W-:-:S08]  /*0f00*/  DADD R84, R4, -R84 ;  /* 0x0000000004547229 */ /* 0x004fd00000000854 */
[----:B------:R-:W-:Y:S02]  /*0f10*/  DADD R22, R22, |R84| ;  /* 0x0000000016167229 */ /* 0x000fe40000000454 */
[----:B------:R-:W2:Y:S01]  /*0f20*/  LDG.E.64 R84, desc[UR4][R8.64+0x458] ;  /* 0x0004580408547981 */ /* 0x000ea2000c1e1b00 */
[----:B---3--:R-:W-:-:S08]  /*0f30*/  DADD R58, R4, -R58 ;  /* 0x00000000043a7229 */ /* 0x008fd0000000083a */
[----:B------:R-:W-:Y:S01]  /*0f40*/  DADD R58, R88, |R58| ;  /* 0x00000000583a7229 */ /* 0x000fe2000000043a */
[----:B------:R-:W3:Y:S01]  /*0f50*/  LDG.E.64 R88, desc[UR4][R8.64+0x568] ;  /* 0x0005680408587981 */ /* 0x000ee2000c1e1b00 */
[----:B----4-:R-:W-:-:S08]  /*0f60*/  DADD R90, R4, -R90 ;  /* 0x00000000045a7229 */ /* 0x010fd0000000085a */
[----:B------:R-:W-:Y:S02]  /*0f70*/  DADD R86, R86, |R90| ;  /* 0x0000000056567229 */ /* 0x000fe4000000045a */
[----:B------:R-:W4:Y:S01]  /*0f80*/  LDG.E.64 R90, desc[UR4][R8.64+0x678] ;  /* 0x00067804085a7981 */ /* 0x000f22000c1e1b00 */
[----:B--2---:R-:W-:-:S08]  /*0f90*/  DADD R84, R4, -R84 ;  /* 0x0000000004547229 */ /* 0x004fd00000000854 */
[----:B------:R-:W-:Y:S02]  /*0fa0*/  DADD R42, R42, |R84| ;  /* 0x000000002a2a7229 */ /* 0x000fe40000000454 */
[----:B------:R-:W2:Y:S01]  /*0fb0*/  LDG.E.64 R84, desc[UR4][R8.64+0x788] ;  /* 0x0007880408547981 */ /* 0x000ea2000c1e1b00 */
[----:B---3--:R-:W-:-:S08]  /*0fc0*/  DADD R88, R4, -R88 ;  /* 0x0000000004587229 */ /* 0x008fd00000000858 */
[----:B------:R-:W-:Y:S02]  /*0fd0*/  DADD R46, R46, |R88| ;  /* 0x000000002e2e7229 */ /* 0x000fe40000000458 */
        /* <DEDUP_REMOVED lines=10> */
[----:B----4-:R-:W-:-:S03]  /*1080*/  DADD R4, R4, -R90 ;  /* 0x0000000004047229 */ /* 0x010fc6000000085a */
[----:B------:R-:W4:Y:S05]  /*1090*/  LDG.E.64 R90, desc[UR4][R8.64+0x680] ;  /* 0x00068004085a7981 */ /* 0x000f2a000c1e1b00 */
[----:B------:R-:W-:Y:S02]  /*10a0*/  DADD R16, R16, |R4| ;  /* 0x0000000010107229 */ /* 0x000fe40000000404 */
[----:B------:R-:W5:Y:S01]  /*10b0*/  LDG.E.64 R4, desc[UR4][R8.64+0x350] ;  /* 0x0003500408047981 */ /* 0x000f62000c1e1b00 */
[----:B--2---:R-:W-:-:S08]  /*10c0*/  DADD R84, R14, -R84 ;  /* 0x000000000e547229 */ /* 0x004fd00000000854 */
[----:B------:R-:W-:Y:S01]  /*10d0*/  DADD R84, R58, |R84| ;  /* 0x000000003a547229 */ /* 0x000fe20000000454 */
[----:B------:R-:W2:Y:S01]  /*10e0*/  LDG.E.64 R58, desc[UR4][R8.64+0x460] ;  /* 0x00046004083a7981 */ /* 0x000ea2000c1e1b00 */
[----:B---3--:R-:W-:-:S08]  /*10f0*/  DADD R88, R14, -R88 ;  /* 0x000000000e587229 */ /* 0x008fd00000000858 */
[----:B------:R-:W-:Y:S02]  /*1100*/  DADD R22, R22, |R88| ;  /* 0x0000000016167229 */ /* 0x000fe40000000458 */
[----:B------:R-:W3:Y:S01]  /*1110*/  LDG.E.64 R88, desc[UR4][R8.64+0x570] ;  /* 0x0005700408587981 */ /* 0x000ee2000c1e1b00 */
[----:B----4-:R-:W-:-:S08]  /*1120*/  DADD R90, R14, -R90 ;  /* 0x000000000e5a7229 */ /* 0x010fd0000000085a */
[----:B------:R-:W-:Y:S02]  /*1130*/  DADD R82, R82, |R90| ;  /* 0x0000000052527229 */ /* 0x000fe4000000045a */
[----:B------:R-:W4:Y:S01]  /*1140*/  LDG.E.64 R90, desc[UR4][R8.64+0x9b0] ;  /* 0x0009b004085a7981 */ /* 0x000f22000c1e1b00 */
[----:B-----5:R-:W-:-:S08]  /*1150*/  DADD R4, R14, -R4 ;  /* 0x000000000e047229 */ /* 0x020fd00000000804 */
[----:B------:R-:W-:Y:S01]  /*1160*/  DADD R4, R86, |R4| ;  /* 0x0000000056047229 */ /* 0x000fe20000000404 */
[----:B------:R-:W5:Y:S01]  /*1170*/  LDG.E.64 R86, desc[UR4][R8.64+0x138] ;  /* 0x0001380408567981 */ /* 0x000f62000c1e1b00 */
[----:B--2---:R-:W-:-:S08]  /*1180*/  DADD R58, R14, -R58 ;  /* 0x000000000e3a7229 */ /* 0x004fd0000000083a */
[----:B------:R-:W-:Y:S02]  /*1190*/  DADD R42, R42, |R58| ;  /* 0x000000002a2a7229 */ /* 0x000fe4000000043a */
[----:B------:R-:W2:Y:S01]  /*11a0*/  LDG.E.64 R58, desc[UR4][R8.64+0x8a0] ;  /* 0x0008a004083a7981 */ /* 0x000ea2000c1e1b00 */
[----:B---3--:R-:W-:-:S08]  /*11b0*/  DADD R88, R14, -R88 ;  /* 0x000000000e587229 */ /* 0x008fd00000000858 */
[----:B------:R-:W-:Y:S02]  /*11c0*/  DADD R46, R46, |R88| ;  /* 0x000000002e2e7229 */ /* 0x000fe40000000458 */
[----:B------:R-:W3:Y:S01]  /*11d0*/  LDG.E.64 R88, desc[UR4][R8.64+0x790] ;  /* 0x0007900408587981 */ /* 0x000ee2000c1e1b00 */
[----:B----4-:R-:W-:-:S08]  /*11e0*/  DADD R90, R14, -R90 ;  /* 0x000000000e5a7229 */ /* 0x010fd0000000085a */
[----:B------:R-:W-:Y:S01]  /*11f0*/  DADD R90, R16, |R90| ;  /* 0x00000000105a7229 */ /* 0x000fe2000000045a */
[----:B------:R-:W4:Y:S01]  /*1200*/  LDG.E.64 R16, desc[UR4][R8.64+0x468] ;  /* 0x0004680408107981 */ /* 0x000f22000c1e1b00 */
[----:B-----5:R-:W-:-:S08]  /*1210*/  DADD R86, R26, -R86 ;  /* 0x000000001a567229 */ /* 0x020fd00000000856 */
[----:B------:R-:W-:Y:S01]  /*1220*/  DADD R86, R22, |R86| ;  /* 0x0000000016567229 */ /* 0x000fe20000000456 */
[----:B------:R-:W5:Y:S01]  /*1230*/  LDG.E.64 R22, desc[UR4][R8.64+0x578] ;  /* 0x0005780408167981 */ /* 0x000f62000c1e1b00 */
[----:B--2---:R-:W-:-:S08]  /*1240*/  DADD R58, R14, -R58 ;  /* 0x000000000e3a7229 */ /* 0x004fd0000000083a */
[----:B------:R-:W-:Y:S02]  /*1250*/  DADD R44, R44, |R58| ;  /* 0x000000002c2c7229 */ /* 0x000fe4000000043a */
[----:B------:R-:W2:Y:S01]  /*1260*/  LDG.E.64 R58, desc[UR4][R8.64+0x248] ;  /* 0x00024804083a7981 */ /* 0x000ea2000c1e1b00 */
[----:B---3--:R-:W-:-:S03]  /*1270*/  DADD R88, R14, -R88 ;  /* 0x000000000e587229 */ /* 0x008fc60000000858 */
[----:B------:R-:W3:Y:S01]  /*1280*/  LDG.E.64 R14, desc[UR4][R8.64+0x358] ;  /* 0x00035804080e7981 */ /* 0x000ee2000c1e1b00 */
[C---:B----4-:R-:W-:Y:S02]  /*1290*/  DADD R16, R26.reuse, -R16 ;  /* 0x000000001a107229 */ /* 0x050fe40000000810 */
[----:B-----5:R-:W-:-:S08]  /*12a0*/  DADD R22, R26, -R22 ;  /* 0x000000001a167229 */ /* 0x020fd00000000816 */
[----:B------:R-:W-:Y:S02]  /*12b0*/  DADD R46, R46, |R22| ;  /* 0x000000002e2e7229 */ /* 0x000fe40000000416 */
[----:B------:R-:W4:Y:S01]  /*12c0*/  LDG.E.64 R22, desc[UR4][R8.64+0x9b8] ;  /* 0x0009b80408167981 */ /* 0x000f22000c1e1b00 */
[C---:B--2---:R-:W-:Y:S02]  /*12d0*/  DADD R58, R26.reuse, -R58 ;  /* 0x000000001a3a7229 */ /* 0x044fe4000000083a */
[----:B---3--:R-:W-:-:S06]  /*12e0*/  DADD R14, R26, -R14 ;  /* 0x000000001a0e7229 */ /* 0x008fcc000000080e */
[----:B------:R-:W-:Y:S02]  /*12f0*/  DADD R58, R84, |R58| ;  /* 0x00000000543a7229 */ /* 0x000fe4000000043a */
[----:B------:R-:W-:Y:S01]  /*1300*/  DADD R84, R42, |R16| ;  /* 0x000000002a547229 */ /* 0x000fe20000000410 */
[----:B------:R-:W2:Y:S01]  /*1310*/  LDG.E.64 R16, desc[UR4][R8.64+0x8a8] ;  /* 0x0008a80408107981 */ /* 0x000ea2000c1e1b00 */
[----:B------:R-:W-:-:S03]  /*1320*/  DADD R4, R4, |R14| ;  /* 0x0000000004047229 */ /* 0x000fc6000000040e */
[----:B------:R-:W3:Y:S04]  /*1330*/  LDG.E.64 R14, desc[UR4][R8.64+0x688] ;  /* 0x00068804080e7981 */ /* 0x000ee8000c1e1b00 */
[----:B------:R-:W5:Y:S01]  /*1340*/  LDG.E.64 R42, desc[UR4][R8.64+0x798] ;  /* 0x00079804082a7981 */ /* 0x000f62000c1e1b00 */
[----:B------:R-:W-:-:S03]  /*1350*/  DADD R78, R78, |R88| ;  /* 0x000000004e4e7229 */ /* 0x000fc60000000458 */
[----:B------:R-:W4:Y:S01]  /*1360*/  LDG.E.64 R88, desc[UR4][R8.64+0x8c0] ;  /* 0x0008c00408587981 */ /* 0x000f22000c1e1b00 */
[C---:B--2---:R-:W-:Y:S02]  /*1370*/  DADD R16, R26.reuse, -R16 ;  /* 0x000000001a107229 */ /* 0x044fe40000000810 */
[----:B---3--:R-:W-:-:S06]  /*1380*/  DADD R14, R26, -R14 ;  /* 0x000000001a0e7229 */ /* 0x008fcc000000080e */
[----:B------:R-:W-:Y:S02]  /*1390*/  DADD R44, R44, |R16| ;  /* 0x000000002c2c7229 */ /* 0x000fe40000000410 */
[----:B------:R-:W2:Y:S01]  /*13a0*/  LDG.E.64 R16, desc[UR4][R8.64+0x360] ;  /* 0x0003600408107981 */ /* 0x000ea2000c1e1b00 */
[----:B------:R-:W-:-:S03]  /*13b0*/  DADD R14, R82, |R14| ;  /* 0x00000000520e7229 */ /* 0x000fc6000000040e */
[----:B------:R-:W3:Y:S01]  /*13c0*/  LDG.E.64 R82, desc[UR4][R8.64+0x250] ;  /* 0x0002500408527981 */ /* 0x000ee2000c1e1b00 */
[C---:B-----5:R-:W-:Y:S02]  /*13d0*/  DADD R42, R26.reuse, -R42 ;  /* 0x000000001a2a7229 */ /* 0x060fe4000000082a */
[----:B----4-:R-:W-:Y:S01]  /*13e0*/  DADD R26, R26, -R22 ;  /* 0x000000001a1a7229 */ /* 0x010fe20000000816 */
[----:B------:R-:W4:Y:S05]  /*13f0*/  LDG.E.64 R22, desc[UR4][R8.64+0x470] ;  /* 0x0004700408167981 */ /* 0x000f2a000c1e1b00 */
[----:B------:R-:W-:Y:S01]  /*1400*/  DADD R42, R78, |R42| ;  /* 0x000000004e2a7229 */ /* 0x000fe2000000042a */
        /* <DEDUP_REMOVED lines=10> */
[----:B----4-:R-:W-:-:S06]  /*14b0*/  DADD R22, R66, -R22 ;  /* 0x0000000042167229 */ /* 0x010fcc0000000816 */
[----:B------:R-:W-:Y:S01]  /*14c0*/  DADD R78, R86, |R78| ;  /* 0x00000000564e7229 */ /* 0x000fe2000000044e */
[----:B------:R-:W4:Y:S01]  /*14d0*/  LDG.E.64 R86, desc[UR4][R8.64+0x8b0] ;  /* 0x0008b00408567981 */ /* 0x000f22000c1e1b00 */
[----:B------:R-:W-:-:S03]  /*14e0*/  DADD R84, R84, |R22| ;  /* 0x0000000054547229 */ /* 0x000fc60000000416 */
[----:B------:R-:W5:Y:S01]  /*14f0*/  LDG.E.64 R22, desc[UR4][R8.64+0x9c0] ;  /* 0x0009c00408167981 */ /* 0x000f62000c1e1b00 */
[----:B------:R-:W-:-:S08]  /*1500*/  DADD R26, R66, -R26 ;  /* 0x00000000421a7229 */ /* 0x000fd0000000081a */
[----:B------:R-:W-:Y:S02]  /*1510*/  DADD R46, R46, |R26| ;  /* 0x000000002e2e7229 */ /* 0x000fe4000000041a */
[----:B------:R-:W5:Y:S01]  /*1520*/  LDG.E.64 R26, desc[UR4][R8.64+0x148] ;  /* 0x00014804081a7981 */ /* 0x000f62000c1e1b00 */
[C---:B--2---:R-:W-:Y:S02]  /*1530*/  DADD R16, R66.reuse, -R16 ;  /* 0x0000000042107229 */ /* 0x044fe40000000810 */
[----:B---3--:R-:W-:-:S06]  /*1540*/  DADD R82, R66, -R82 ;  /* 0x0000000042527229 */ /* 0x008fcc0000000852 */
[----:B------:R-:W-:Y:S02]  /*1550*/  DADD R14, R14, |R16| ;  /* 0x000000000e0e7229 */ /* 0x000fe40000000410 */
[----:B------:R-:W2:Y:S01]  /*1560*/  LDG.E.64 R16, desc[UR4][R8.64+0x258] ;  /* 0x0002580408107981 */ /* 0x000ea2000c1e1b00 */
[----:B------:R-:W-:-:S03]  /*1570*/  DADD R42, R42, |R82| ;  /* 0x000000002a2a7229 */ /* 0x000fc60000000452 */
[----:B------:R-:W3:Y:S01]  /*1580*/  LDG.E.64 R82, desc[UR4][R8.64+0x478] ;  /* 0x0004780408527981 */ /* 0x000ee2000c1e1b00 */
[C---:B----4-:R-:W-:Y:S02]  /*1590*/  DADD R86, R66.reuse, -R86 ;  /* 0x0000000042567229 */ /* 0x050fe40000000856 */
[----:B-----5:R-:W-:Y:S01]  /*15a0*/  DADD R66, R66, -R22 ;  /* 0x0000000042427229 */ /* 0x020fe20000000816 */
[----:B------:R-:W4:Y:S05]  /*15b0*/  LDG.E.64 R22, desc[UR4][R8.64+0x588] ;  /* 0x0005880408167981 */ /* 0x000f2a000c1e1b00 */
[----:B------:R-:W-:Y:S02]  /*15c0*/  DADD R44, R44, |R86| ;  /* 0x000000002c2c7229 */ /* 0x000fe40000000456 */
[----:B------:R-:W5:Y:S01]  /*15d0*/  LDG.E.64 R86, desc[UR4][R8.64+0x368] ;  /* 0x0003680408567981 */ /* 0x000f62000c1e1b00 */
[----:B------:R-:W-:-:S03]  /*15e0*/  DADD R90, R90, |R66| ;  /* 0x000000005a5a7229 */ /* 0x000fc60000000442 */
[----:B------:R-:W5:Y:S01]  /*15f0*/  LDG.E.64 R66, desc[UR4][R8.64+0x698] ;  /* 0x0006980408427981 */ /* 0x000f62000c1e1b00 */
[----:B------:R-:W-:-:S08]  /*1600*/  DADD R26, R64, -R26 ;  /* 0x00000000401a7229 */ /* 0x000fd0000000081a */
[----:B------:R-:W-:Y:S02]  /*1610*/  DADD R78, R78, |R26| ;  /* 0x000000004e4e7229 */ /* 0x000fe4000000041a */
[----:B------:R-:W5:Y:S01]  /*1620*/  LDG.E.64 R26, desc[UR4][R8.64+0x7a8] ;  /* 0x0007a804081a7981 */ /* 0x000f62000c1e1b00 */
[C---:B--2---:R-:W-:Y:S02]  /*1630*/  DADD R16, R64.reuse, -R16 ;  /* 0x0000000040107229 */ /* 0x044fe40000000810 */
[----:B---3--:R-:W-:-:S06]  /*1640*/  DADD R82, R64, -R82 ;  /* 0x0000000040527229 */ /* 0x008fcc0000000852 */
[----:B------:R-:W-:Y:S01]  /*1650*/  DADD R16, R58, |R16| ;  /* 0x000000003a107229 */ /* 0x000fe20000000410 */
[----:B------:R-:W2:Y:S01]  /*1660*/  LDG.E.64 R58, desc[UR4][R8.64+0x8b8] ;  /* 0x0008b804083a7981 */ /* 0x000ea2000c1e1b00 */
[----:B------:R-:W-:Y:S02]  /*1670*/  DADD R82, R84, |R82| ;  /* 0x0000000054527229 */ /* 0x000fe40000000452 */
[C---:B----4-:R-:W-:Y:S01]  /*1680*/  DADD R84, R64.reuse, -R22 ;  /* 0x0000000040547229 */ /* 0x050fe20000000816 */
[----:B------:R-:W3:Y:S01]  /*1690*/  LDG.E.64 R22, desc[UR4][R8.64+0x9c8] ;  /* 0x0009c80408167981 */ /* 0x000ee2000c1e1b00 */
[----:B-----5:R-:W-:-:S08]  /*16a0*/  DADD R86, R64, -R86 ;  /* 0x0000000040567229 */ /* 0x020fd00000000856 */
[----:B------:R-:W-:Y:S02]  /*16b0*/  DADD R4, R4, |R86| ;  /* 0x0000000004047229 */ /* 0x000fe40000000456 */
[----:B------:R-:W4:Y:S01]  /*16c0*/  LDG.E.64 R86, desc[UR4][R8.64+0x150] ;  /* 0x0001500408567981 */ /* 0x000f22000c1e1b00 */
[----:B------:R-:W-:-:S03]  /*16d0*/  DADD R84, R46, |R84| ;  /* 0x000000002e547229 */ /* 0x000fc60000000454 */
[----:B------:R-:W5:Y:S01]  /*16e0*/  LDG.E.64 R46, desc[UR4][R8.64+0x260] ;  /* 0x00026004082e7981 */ /* 0x000f62000c1e1b00 */
[----:B------:R-:W-:-:S08]  /*16f0*/  DADD R66, R64, -R66 ;  /* 0x0000000040427229 */ /* 0x000fd00000000842 */
[----:B------:R-:W-:Y:S01]  /*1700*/  DADD R66, R14, |R66| ;  /* 0x000000000e427229 */ /* 0x000fe20000000442 */
[----:B------:R-:W5:Y:S01]  /*1710*/  LDG.E.64 R14, desc[UR4][R8.64+0x370] ;  /* 0x00037004080e7981 */ /* 0x000f62000c1e1b00 */
[----:B------:R-:W-:-:S08]  /*1720*/  DADD R26, R64, -R26 ;  /* 0x00000000401a7229 */ /* 0x000fd0000000081a */
[----:B------:R-:W-:Y:S02]  /*1730*/  DADD R42, R42, |R26| ;  /* 0x000000002a2a7229 */ /* 0x000fe4000000041a */
[----:B------:R-:W5:Y:S01]  /*1740*/  LDG.E.64 R26, desc[UR4][R8.64+0x480] ;  /* 0x00048004081a7981 */ /* 0x000f62000c1e1b00 */
[C---:B--2---:R-:W-:Y:S02]  /*1750*/  DADD R58, R64.reuse, -R58 ;  /* 0x00000000403a7229 */ /* 0x044fe4000000083a */
[----:B---3--:R-:W-:-:S06]  /*1760*/  DADD R64, R64, -R22 ;  /* 0x0000000040407229 */ /* 0x008fcc0000000816 */
[----:B------:R-:W-:Y:S01]  /*1770*/  DADD R44, R44, |R58| ;  /* 0x000000002c2c7229 */ /* 0x000fe2000000043a */
[----:B------:R-:W2:Y:S04]  /*1780*/  LDG.E.64 R22, desc[UR4][R8.64+0x590] ;  /* 0x0005900408167981 */ /* 0x000ea8000c1e1b00 */
[----:B------:R-:W3:Y:S01]  /*1790*/  LDG.E.64 R58, desc[UR4][R8.64+0x6a0] ;  /* 0x0006a004083a7981 */ /* 0x000ee2000c1e1b00 */
[C---:B----4-:R-:W-:Y:S02]  /*17a0*/  DADD R86, R24.reuse, -R86 ;  /* 0x0000000018567229 */ /* 0x050fe40000000856 */
[----:B-----5:R-:W-:-:S06]  /*17b0*/  DADD R46, R24, -R46 ;  /* 0x00000000182e7229 */ /* 0x020fcc000000082e */
        /* <DEDUP_REMOVED lines=10> */
[----:B------:R-:W-:-:S08]  /*1860*/  DADD R88, R24, -R88 ;  /* 0x0000000018587229 */ /* 0x000fd00000000858 */
[----:B------:R-:W-:Y:S02]  /*1870*/  DADD R44, R44, |R88| ;  /* 0x000000002c2c7229 */ /* 0x000fe40000000458 */
[----:B------:R-:W-:Y:S01]  /*1880*/  DADD R64, R90, |R64| ;  /* 0x000000005a407229 */ /* 0x000fe20000000440 */
[----:B------:R-:W5:Y:S01]  /*1890*/  LDG.E.64 R90, desc[UR4][R8.64+0xa98] ;  /* 0x000a9804085a7981 */ /* 0x000f62000c1e1b00 */
[C---:B--2---:R-:W-:Y:S02]  /*18a0*/  DADD R22, R24.reuse, -R22 ;  /* 0x0000000018167229 */ /* 0x044fe40000000816 */
[----:B---3--:R-:W-:-:S06]  /*18b0*/  DADD R58, R24, -R58 ;  /* 0x00000000183a7229 */ /* 0x008fcc000000083a */
[----:B------:R-:W-:Y:S01]  /*18c0*/  DADD R22, R84, |R22| ;  /* 0x0000000054167229 */ /* 0x000fe20000000416 */
[----:B------:R-:W2:Y:S01]  /*18d0*/  LDG.E.64 R84, desc[UR4][R8.64+0x488] ;  /* 0x0004880408547981 */ /* 0x000ea2000c1e1b00 */
[----:B------:R-:W-:-:S03]  /*18e0*/  DADD R66, R66, |R58| ;  /* 0x0000000042427229 */ /* 0x000fc6000000043a */
[----:B------:R-:W3:Y:S01]  /*18f0*/  LDG.E.64 R58, desc[UR4][R8.64+0x378] ;  /* 0x00037804083a7981 */ /* 0x000ee2000c1e1b00 */
[C---:B----4-:R-:W-:Y:S02]  /*1900*/  DADD R86, R24.reuse, -R86 ;  /* 0x0000000018567229 */ /* 0x050fe40000000856 */
[----:B-----5:R-:W-:Y:S01]  /*1910*/  DADD R88, R24, -R16 ;  /* 0x0000000018587229 */ /* 0x020fe20000000810 */
[----:B------:R-:W4:Y:S05]  /*1920*/  LDG.E.64 R24, desc[UR4][R8.64+0x598] ;  /* 0x0005980408187981 */ /* 0x000f2a000c1e1b00 */
[----:B------:R-:W-:Y:S02]  /*1930*/  DADD R42, R42, |R86| ;  /* 0x000000002a2a7229 */ /* 0x000fe40000000456 */
[----:B------:R-:W5:Y:S04]  /*1940*/  LDG.E.64 R86, desc[UR4][R8.64+0x6a8] ;  /* 0x0006a80408567981 */ /* 0x000f68000c1e1b00 */
[----:B------:R-:W5:Y:S01]  /*1950*/  LDG.E.64 R16, desc[UR4][R8.64+0x7b8] ;  /* 0x0007b80408107981 */ /* 0x000f62000c1e1b00 */
[----:B------:R-:W-:-:S02]  /*1960*/  DADD R4, R54, -R4 ;  /* 0x0000000036047229 */ /* 0x000fc40000000804 */
[----:B------:R-:W-:-:S06]  /*1970*/  DADD R64, R64, |R88| ;  /* 0x0000000040407229 */ /* 0x000fcc0000000458 */
[----:B------:R-:W-:Y:S01]  /*1980*/  DADD R88, R78, |R4| ;  /* 0x000000004e587229 */ /* 0x000fe20000000404 */
[----:B------:R-:W5:Y:S04]  /*1990*/  LDG.E.64 R78, desc[UR4][R8.64+0x8c8] ;  /* 0x0008c804084e7981 */ /* 0x000f68000c1e1b00 */
        /* <DEDUP_REMOVED lines=11> */
[C---:B-----5:R-:W-:Y:S02]  /*1a50*/  DADD R86, R54.reuse, -R86 ;  /* 0x0000000036567229 */ /* 0x060fe40000000856 */
[----:B------:R-:W-:-:S04]  /*1a60*/  DADD R16, R54, -R16 ;  /* 0x0000000036107229 */ /* 0x000fc80000000810 */
[----:B------:R-:W-:Y:S02]  /*1a70*/  DADD R22, R22, |R24| ;  /* 0x0000000016167229 */ /* 0x000fe40000000418 */
[----:B------:R-:W-:Y:S01]  /*1a80*/  DADD R66, R66, |R86| ;  /* 0x0000000042427229 */ /* 0x000fe20000000456 */
[----:B------:R-:W4:Y:S01]  /*1a90*/  LDG.E.64 R24, desc[UR4][R8.64+0x5a0] ;  /* 0x0005a00408187981 */ /* 0x000f22000c1e1b00 */
[----:B------:R-:W-:-:S03]  /*1aa0*/  DADD R42, R42, |R16| ;  /* 0x000000002a2a7229 */ /* 0x000fc60000000410 */
[----:B------:R-:W5:Y:S04]  /*1ab0*/  LDG.E.64 R86, desc[UR4][R8.64+0x490] ;  /* 0x0004900408567981 */ /* 0x000f68000c1e1b00 */
[----:B------:R-:W5:Y:S01]  /*1ac0*/  LDG.E.64 R16, desc[UR4][R8.64+0x6b0] ;  /* 0x0006b00408107981 */ /* 0x000f62000c1e1b00 */
[C---:B------:R-:W-:Y:S02]  /*1ad0*/  DADD R78, R54.reuse, -R78 ;  /* 0x00000000364e7229 */ /* 0x040fe4000000084e */
[----:B------:R-:W-:Y:S01]  /*1ae0*/  DADD R54, R54, -R4 ;  /* 0x0000000036367229 */ /* 0x000fe20000000804 */
[----:B------:R-:W5:Y:S05]  /*1af0*/  LDG.E.64 R4, desc[UR4][R8.64+0x7c0] ;  /* 0x0007c00408047981 */ /* 0x000f6a000c1e1b00 */
[----:B------:R-:W-:-:S02]  /*1b00*/  DADD R44, R44, |R78| ;  /* 0x000000002c2c7229 */ /* 0x000fc4000000044e */
        /* <DEDUP_REMOVED lines=21> */
[----:B------:R-:W-:-:S08]  /*1c60*/  DADD R4, R10, -R4 ;  /* 0x000000000a047229 */ /* 0x000fd00000000804 */
[----:B------:R-:W-:Y:S02]  /*1c70*/  DADD R42, R42, |R4| ;  /* 0x000000002a2a7229 */ /* 0x000fe40000000404 */
[----:B------:R-:W5:Y:S01]  /*1c80*/  LDG.E.64 R4, desc[UR4][R8.64+0x7c8] ;  /* 0x0007c80408047981 */ /* 0x000f62000c1e1b00 */
[----:B------:R-:W-:-:S08]  /*1c90*/  DADD R78, R10, -R78 ;  /* 0x000000000a4e7229 */ /* 0x000fd0000000084e */
[----:B------:R-:W-:Y:S02]  /*1ca0*/  DADD R44, R44, |R78| ;  /* 0x000000002c2c7229 */ /* 0x000fe4000000044e */
[----:B------:R-:W-:Y:S01]  /*1cb0*/  DADD R78, R10, -R54 ;  /* 0x000000000a4e7229 */ /* 0x000fe20000000836 */
[----:B------:R-:W5:Y:S04]  /*1cc0*/  LDG.E.64 R54, desc[UR4][R8.64+0x8d8] ;  /* 0x0008d80408367981 */ /* 0x000f68000c1e1b00 */
[----:B------:R-:W5:Y:S01]  /*1cd0*/  LDG.E.64 R10, desc[UR4][R8.64+0x9e8] ;  /* 0x0009e804080a7981 */ /* 0x000f62000c1e1b00 */
[----:B------:R-:W-:Y:S02]  /*1ce0*/  DADD R26, R56, -R26 ;  /* 0x00000000381a7229 */ /* 0x000fe4000000081a */
[----:B------:R-:W-:-:S02]  /*1cf0*/  DADD R64, R64, |R78| ;  /* 0x0000000040407229 */ /* 0x000fc4000000044e */
[----:B------:R-:W5:Y:S04]  /*1d00*/  LDG.E.64 R78, desc[UR4][R8.64+0x170] ;  /* 0x00017004084e7981 */ /* 0x000f68000c1e1b00 */
[----:B------:R-:W-:Y:S02]  /*1d10*/  DADD R88, R88, |R26| ;  /* 0x0000000058587229 */ /* 0x000fe4000000041a */
        /* <DEDUP_REMOVED lines=19> */
[C---:B------:R-:W-:Y:S02]  /*1e50*/  DADD R54, R56.reuse, -R54 ;  /* 0x0000000038367229 */ /* 0x040fe40000000836 */
[----:B------:R-:W-:Y:S01]  /*1e60*/  DADD R10, R56, -R10 ;  /* 0x00000000380a7229 */ /* 0x000fe2000000080a */
[----:B------:R-:W5:Y:S01]  /*1e70*/  LDG.E.64 R56, desc[UR4][R8.64+0x9f0] ;  /* 0x0009f00408387981 */ /* 0x000f62000c1e1b00 */
[C---:B------:R-:W-:Y:S02]  /*1e80*/  DADD R78, R76.reuse, -R78 ;  /* 0x000000004c4e7229 */ /* 0x040fe4000000084e */
[----:B------:R-:W-:-:S06]  /*1e90*/  DADD R26, R76, -R26 ;  /* 0x000000004c1a7229 */ /* 0x000fcc000000081a */
[----:B------:R-:W-:Y:S01]  /*1ea0*/  DADD R78, R88, |R78| ;  /* 0x00000000584e7229 */ /* 0x000fe2000000044e */
[----:B------:R-:W5:Y:S01]  /*1eb0*/  LDG.E.64 R88, desc[UR4][R8.64+0x288] ;  /* 0x0002880408587981 */ /* 0x000f62000c1e1b00 */
[----:B------:R-:W-:Y:S02]  /*1ec0*/  DADD R10, R64, |R10| ;  /* 0x00000000400a7229 */ /* 0x000fe4000000040a */
[----:B------:R-:W-:Y:S01]  /*1ed0*/  DADD R44, R44, |R54| ;  /* 0x000000002c2c7229 */ /* 0x000fe20000000436 */
[----:B------:R-:W5:Y:S01]  /*1ee0*/  LDG.E.64 R64, desc[UR4][R8.64+0x398] ;  /* 0x0003980408407981 */ /* 0x000f62000c1e1b00 */
[----:B------:R-:W-:-:S03]  /*1ef0*/  DADD R46, R46, |R26| ;  /* 0x000000002e2e7229 */ /* 0x000fc6000000041a */
[----:B------:R-:W5:Y:S04]  /*1f00*/  LDG.E.64 R54, desc[UR4][R8.64+0x178] ;  /* 0x0001780408367981 */ /* 0x000f68000c1e1b00 */
        /* <DEDUP_REMOVED lines=19> */
[----:B------:R-:W-:-:S03]  /*2040*/  DADD R76, R76, -R56 ;  /* 0x000000004c4c7229 */ /* 0x000fc60000000838 */
[----:B------:R-:W5:Y:S01]  /*2050*/  LDG.E.64 R56, desc[UR4][R8.64+0x290] ;  /* 0x0002900408387981 */ /* 0x000f62000c1e1b00 */
[----:B------:R-:W-:-:S04]  /*2060*/  DADD R88, R80, -R88 ;  /* 0x0000000050587229 */ /* 0x000fc80000000858 */
[----:B------:R-:W-:Y:S02]  /*2070*/  DADD R10, R10, |R76| ;  /* 0x000000000a0a7229 */ /* 0x000fe4000000044c */
[C---:B------:R-:W-:Y:S01]  /*2080*/  DADD R76, R80.reuse, -R64 ;  /* 0x00000000504c7229 */ /* 0x040fe20000000840 */
[----:B------:R-:W5:Y:S01]  /*2090*/  LDG.E.64 R64, desc[UR4][R8.64+0x3a0] ;  /* 0x0003a00408407981 */ /* 0x000f62000c1e1b00 */
[----:B------:R-:W-:Y:S02]  /*20a0*/  DADD R54, R80, -R54 ;  /* 0x0000000050367229 */ /* 0x000fe40000000836 */
[----:B------:R-:W-:Y:S02]  /*20b0*/  DADD R46, R46, |R88| ;  /* 0x000000002e2e7229 */ /* 0x000fe40000000458 */
[----:B------:R-:W-:Y:S01]  /*20c0*/  DADD R26, R80, -R26 ;  /* 0x00000000501a7229 */ /* 0x000fe2000000081a */
[----:B------:R-:W5:Y:S01]  /*20d0*/  LDG.E.64 R88, desc[UR4][R8.64+0x4b0] ;  /* 0x0004b00408587981 */ /* 0x000f62000c1e1b00 */
[----:B------:R-:W-:-:S02]  /*20e0*/  DADD R76, R58, |R76| ;  /* 0x000000003a4c7229 */ /* 0x000fc4000000044c */
[----:B------:R-:W-:Y:S01]  /*20f0*/  DADD R54, R78, |R54| ;  /* 0x000000004e367229 */ /* 0x000fe20000000436 */
[----:B------:R-:W5:Y:S03]  /*2100*/  LDG.E.64 R58, desc[UR4][R8.64+0x6d0] ;  /* 0x0006d004083a7981 */ /* 0x000f66000c1e1b00 */
[----:B------:R-:W-:Y:S01]  /*2110*/  DADD R16, R16, |R26| ;  /* 0x0000000010107229 */ /* 0x000fe2000000041a */
[----:B------:R-:W5:Y:S04]  /*2120*/  LDG.E.64 R78, desc[UR4][R8.64+0x5c0] ;  /* 0x0005c004084e7981 */ /* 0x000f68000c1e1b00 */
[----:B------:R-:W5:Y:S01]  /*2130*/  LDG.E.64 R26, desc[UR4][R8.64+0x7e0] ;  /* 0x0007e004081a7981 */ /* 0x000f62000c1e1b00 */
[----:B--2---:R-:W-:-:S02]  /*2140*/  DADD R14, R80, -R14 ;  /* 0x00000000500e7229 */ /* 0x004fc4000000080e */
[----:B---3--:R-:W-:-:S08]  /*2150*/  DADD R84, R80, -R84 ;  /* 0x0000000050547229 */ /* 0x008fd00000000854 */
[----:B------:R-:W-:Y:S02]  /*2160*/  DADD R22, R22, |R84| ;  /* 0x0000000016167229 */ /* 0x000fe40000000454 */
[----:B------:R-:W-:Y:S01]  /*2170*/  DADD R84, R24, |R14| ;  /* 0x0000000018547229 */ /* 0x000fe2000000040e */
[----:B------:R-:W2:Y:S04]  /*2180*/  LDG.E.64 R14, desc[UR4][R8.64+0x8f0] ;  /* 0x0008f004080e7981 */ /* 0x000ea8000c1e1b00 */
[----:B------:R-:W3:Y:S01]  /*2190*/  LDG.E.64 R24, desc[UR4][R8.64+0xa00] ;  /* 0x000a000408187981 */ /* 0x000ee2000c1e1b00 */
[C---:B----4-:R-:W-:Y:S02]  /*21a0*/  DADD R86, R80.reuse, -R86 ;  /* 0x0000000050567229 */ /* 0x050fe40000000856 */
[----:B-----5:R-:W-:-:S02]  /*21b0*/  DADD R66, R80, -R66 ;  /* 0x0000000050427229 */ /* 0x020fc40000000842 */
[----:B------:R-:W-:Y:S01]  /*21c0*/  DADD R42, R80, -R42 ;  /* 0x00000000502a7229 */ /* 0x000fe2000000082a */
[----:B------:R-:W4:Y:S05]  /*21d0*/  LDG.E.64 R80, desc[UR4][R8.64+0x188] ;  /* 0x0001880408507981 */ /* 0x000f2a000c1e1b00 */
[----:B------:R-:W-:Y:S02]  /*21e0*/  DADD R82, R82, |R66| ;  /* 0x0000000052527229 */ /* 0x000fe40000000442 */
[----:B------:R-:W5:Y:S01]  /*21f0*/  LDG.E.64 R66, desc[UR4][R8.64+0x298] ;  /* 0x0002980408427981 */ /* 0x000f62000c1e1b00 */
[----:B------:R-:W-:Y:S02]  /*2200*/  DADD R10, R10, |R86| ;  /* 0x000000000a0a7229 */ /* 0x000fe40000000456 */
[----:B------:R-:W-:Y:S01]  /*2210*/  DADD R42, R44, |R42| ;  /* 0x000000002c2a7229 */ /* 0x000fe2000000042a */
[----:B------:R-:W5:Y:S04]  /*2220*/  LDG.E.64 R86, desc[UR4][R8.64+0x4b8] ;  /* 0x0004b80408567981 */ /* 0x000f68000c1e1b00 */
[----:B------:R-:W5:Y:S01]  /*2230*/  LDG.E.64 R44, desc[UR4][R8.64+0x3a8] ;  /* 0x0003a804082c7981 */ /* 0x000f62000c1e1b00 */
[----:B------:R-:W-:-:S08]  /*2240*/  DADD R4, R30, -R4 ;  /* 0x000000001e047229 */ /* 0x000fd00000000804 */
[----:B------:R-:W-:Y:S02]  /*2250*/  DADD R54, R54, |R4| ;  /* 0x0000000036367229 */ /* 0x000fe40000000404 */
[----:B------:R-:W5:Y:S01]  /*2260*/  LDG.E.64 R4, desc[UR4][R8.64+0x5c8] ;  /* 0x0005c80408047981 */ /* 0x000f62000c1e1b00 */
[----:B------:R-:W-:-:S08]  /*2270*/  DADD R56, R30, -R56 ;  /* 0x000000001e387229 */ /* 0x000fd00000000838 */
[----:B------:R-:W-:Y:S01]  /*2280*/  DADD R56, R46, |R56| ;  /* 0x000000002e387229 */ /* 0x000fe20000000438 */
[----:B------:R-:W5:Y:S01]  /*2290*/  LDG.E.64 R46, desc[UR4][R8.64+0x6d8] ;  /* 0x0006d804082e7981 */ /* 0x000f62000c1e1b00 */
[C---:B------:R-:W-:Y:S02]  /*22a0*/  DADD R64, R30.reuse, -R64 ;  /* 0x000000001e407229 */ /* 0x040fe40000000840 */
[C---:B------:R-:W-:Y:S02]  /*22b0*/  DADD R88, R30.reuse, -R88 ;  /* 0x000000001e587229 */ /* 0x040fe40000000858 */
[C---:B------:R-:W-:Y:S02]  /*22c0*/  DADD R78, R30.reuse, -R78 ;  /* 0x000000001e4e7229 */ /* 0x040fe4000000084e */
[----:B------:R-:W-:Y:S02]  /*22d0*/  DADD R58, R30, -R58 ;  /* 0x000000001e3a7229 */ /* 0x000fe4000000083a */
[----:B------:R-:W-:-:S02]  /*22e0*/  DADD R76, R76, |R64| ;  /* 0x000000004c4c7229 */ /* 0x000fc40000000440 */
[----:B------:R-:W-:Y:S01]  /*22f0*/  DADD R16, R16, |R88| ;  /* 0x0000000010107229 */ /* 0x000fe20000000458 */
[----:B------:R-:W5:Y:S01]  /*2300*/  LDG.E.64 R64, desc[UR4][R8.64+0x8f8] ;  /* 0x0008f80408407981 */ /* 0x000f62000c1e1b00 */
[----:B------:R-:W-:Y:S02]  /*2310*/  DADD R88, R30, -R26 ;  /* 0x000000001e587229 */ /* 0x000fe4000000081a */
[----:B------:R-:W-:Y:S01]  /*2320*/  DADD R58, R84, |R58| ;  /* 0x00000000543a7229 */ /* 0x000fe2000000043a */
[----:B------:R-:W5:Y:S01]  /*2330*/  LDG.E.64 R26, desc[UR4][R8.64+0xa08] ;  /* 0x000a0804081a7981 */ /* 0x000f62000c1e1b00 */
[----:B------:R-:W-:-:S03]  /*2340*/  DADD R22, R22, |R78| ;  /* 0x0000000016167229 */ /* 0x000fc6000000044e */
[----:B------:R-:W5:Y:S01]  /*2350*/  LDG.E.64 R84, desc[UR4][R8.64+0x190] ;  /* 0x0001900408547981 */ /* 0x000f62000c1e1b00 */
[----:B------:R-:W-:-:S03]  /*2360*/  DADD R88, R82, |R88| ;  /* 0x0000000052587229 */ /* 0x000fc60000000458 */
[----:B------:R-:W5:Y:S04]  /*2370*/  LDG.E.64 R78, desc[UR4][R8.64+0x7e8] ;  /* 0x0007e804084e7981 */ /* 0x000f68000c1e1b00 */
[----:B------:R-:W5:Y:S01]  /*2380*/  LDG.E.64 R82, desc[UR4][R8.64+0x2a0] ;  /* 0x0002a00408527981 */ /* 0x000f62000c1e1b00 */
[C---:B--2---:R-:W-:Y:S02]  /*2390*/  DADD R14, R30.reuse, -R14 ;  /* 0x000000001e0e7229 */ /* 0x044fe4000000080e */
[----:B---3--:R-:W-:Y:S01]  /*23a0*/  DADD R24, R30, -R24 ;  /* 0x000000001e187229 */ /* 0x008fe20000000818 */
[----:B------:R-:W2:Y:S05]  /*23b0*/  LDG.E.64 R30, desc[UR4][R8.64+0x5d0] ;  /* 0x0005d004081e7981 */ /* 0x000eaa000c1e1b00 */
[----:B------:R-:W-:-:S02]  /*23c0*/  DADD R42, R42, |R14| ;  /* 0x000000002a2a7229 */ /* 0x000fc4000000040e */
[----:B------:R-:W3:Y:S01]  /*23d0*/  LDG.E.64 R14, desc[UR4][R8.64+0x3b0] ;  /* 0x0003b004080e7981 */ /* 0x000ee2000c1e1b00 */
[----:B------:R-:W-:-:S03]  /*23e0*/  DADD R10, R10, |R24| ;  /* 0x000000000a0a7229 */ /* 0x000fc60000000418 */
[----:B------:R-:W2:Y:S01]  /*23f0*/  LDG.E.64 R24, desc[UR4][R8.64+0x4c0] ;  /* 0x0004c00408187981 */ /* 0x000ea2000c1e1b00 */
[C---:B----4-:R-:W-:Y:S02]  /*2400*/  DADD R80, R70.reuse, -R80 ;  /* 0x0000000046507229 */ /* 0x050fe40000000850 */
[----:B-----5:R-:W-:-:S06]  /*2410*/  DADD R66, R70, -R66 ;  /* 0x0000000046427229 */ /* 0x020fcc0000000842 */
[----:B------:R-:W-:Y:S02]  /*2420*/  DADD R54, R54, |R80| ;  /* 0x0000000036367229 */ /* 0x000fe40000000450 */
[----:B------:R-:W4:Y:S01]  /*2430*/  LDG.E.64 R80, desc[UR4][R8.64+0x6e0] ;  /* 0x0006e00408507981 */ /* 0x000f22000c1e1b00 */
[----:B------:R-:W-:-:S03]  /*2440*/  DADD R66, R56, |R66| ;  /* 0x0000000038427229 */ /* 0x000fc60000000442 */
[----:B------:R-:W5:Y:S01]  /*2450*/  LDG.E.64 R56, desc[UR4][R8.64+0x7f0] ;  /* 0x0007f00408387981 */ /* 0x000f62000c1e1b00 */
[C---:B------:R-:W-:Y:S02]  /*2460*/  DADD R44, R70.reuse, -R44 ;  /* 0x00000000462c7229 */ /* 0x040fe4000000082c */
[----:B------:R-:W-:-:S06]  /*2470*/  DADD R86, R70, -R86 ;  /* 0x0000000046567229 */ /* 0x000fcc0000000856 */
        /* <DEDUP_REMOVED lines=8> */
[----:B------:R-:W-:Y:S02]  /*2500*/  DADD R58, R58, |R46| ;  /* 0x000000003a3a7229 */ /* 0x000fe4000000042e */
[----:B------:R-:W5:Y:S01]  /*2510*/  LDG.E.64 R46, desc[UR4][R8.64+0x2a8] ;  /* 0x0002a804082e7981 */ /* 0x000f62000c1e1b00 */
[C---:B------:R-:W-:Y:S02]  /*2520*/  DADD R64, R70.reuse, -R64 ;  /* 0x0000000046407229 */ /* 0x040fe40000000840 */
[----:B------:R-:W-:-:S06]  /*2530*/  DADD R78, R70, -R78 ;  /* 0x00000000464e7229 */ /* 0x000fcc000000084e */
[----:B------:R-:W-:Y:S02]  /*2540*/  DADD R42, R42, |R64| ;  /* 0x000000002a2a7229 */ /* 0x000fe40000000440 */
[C---:B------:R-:W-:Y:S02]  /*2550*/  DADD R64, R68.reuse, -R84 ;  /* 0x0000000044407229 */ /* 0x040fe40000000854 */
[----:B------:R-:W-:Y:S02]  /*2560*/  DADD R84, R68, -R82 ;  /* 0x0000000044547229 */ /* 0x000fe40000000852 */
[----:B------:R-:W-:Y:S01]  /*2570*/  DADD R70, R70, -R26 ;  /* 0x0000000046467229 */ /* 0x000fe2000000081a */
[----:B------:R-:W5:Y:S04]  /*2580*/  LDG.E.64 R82, desc[UR4][R8.64+0x6e8] ;  /* 0x0006e80408527981 */ /* 0x000f68000c1e1b00 */
[----:B------:R-:W5:Y:S01]  /*2590*/  LDG.E.64 R26, desc[UR4][R8.64+0x3b8] ;  /* 0x0003b804081a7981 */ /* 0x000f62000c1e1b00 */
[----:B------:R-:W-:-:S02]  /*25a0*/  DADD R84, R66, |R84| ;  /* 0x0000000042547229 */ /* 0x000fc40000000454 */
[----:B------:R-:W-:Y:S01]  /*25b0*/  DADD R78, R88, |R78| ;  /* 0x00000000584e7229 */ /* 0x000fe2000000044e */
[----:B------:R-:W5:Y:S04]  /*25c0*/  LDG.E.64 R66, desc[UR4][R8.64+0x908] ;  /* 0x0009080408427981 */ /* 0x000f68000c1e1b00 */
[----:B------:R-:W5:Y:S01]  /*25d0*/  LDG.E.64 R88, desc[UR4][R8.64+0x7f8] ;  /* 0x0007f80408587981 */ /* 0x000f62000c1e1b00 */
[----:B------:R-:W-:-:S03]  /*25e0*/  DADD R10, R10, |R70| ;  /* 0x000000000a0a7229 */ /* 0x000fc60000000446 */
[----:B------:R-:W5:Y:S01]  /*25f0*/  LDG.E.64 R70, desc[UR4][R8.64+0x5d8] ;  /* 0x0005d80408467981 */ /* 0x000f62000c1e1b00 */
[----:B------:R-:W-:-:S03]  /*2600*/  DADD R64, R54, |R64| ;  /* 0x0000000036407229 */ /* 0x000fc60000000440 */
[----:B------:R-:W5:Y:S01]  /*2610*/  LDG.E.64 R54, desc[UR4][R8.64+0x4c8] ;  /* 0x0004c80408367981 */ /* 0x000f62000c1e1b00 */
[C---:B---3--:R-:W-:Y:S02]  /*2620*/  DADD R14, R68.reuse, -R14 ;  /* 0x00000000440e7229 */ /* 0x048fe4000000080e */
[----:B--2---:R-:W-:-:S06]  /*2630*/  DADD R24, R68, -R24 ;  /* 0x0000000044187229 */ /* 0x004fcc0000000818 */
[----:B------:R-:W-:Y:S02]  /*2640*/  DADD R44, R44, |R14| ;  /* 0x000000002c2c7229 */ /* 0x000fe4000000040e */
[----:B------:R-:W2:Y:S01]  /*2650*/  LDG.E.64 R14, desc[UR4][R8.64+0xa18] ;  /* 0x000a1804080e7981 */ /* 0x000ea2000c1e1b00 */
[----:B------:R-:W-:Y:S02]  /*2660*/  DADD R30, R68, -R30 ;  /* 0x00000000441e7229 */ /* 0x000fe4000000081e */
[----:B------:R-:W-:Y:S02]  /*2670*/  DADD R24, R86, |R24| ;  /* 0x0000000056187229 */ /* 0x000fe40000000418 */
[----:B----4-:R-:W-:Y:S01]  /*2680*/  DADD R86, R68, -R80 ;  /* 0x0000000044567229 */ /* 0x010fe20000000850 */
[----:B------:R-:W3:Y:S03]  /*2690*/  LDG.E.64 R80, desc[UR4][R8.64+0x2b0] ;  /* 0x0002b00408507981 */ /* 0x000ee6000c1e1b00 */
[----:B------:R-:W-:-:S02]  /*26a0*/  DADD R22, R22, |R30| ;  /* 0x0000000016167229 */ /* 0x000fc4000000041e */
[----:B------:R-:W4:Y:S01]  /*26b0*/  LDG.E.64 R30, desc[UR4][R8.64+0x1a0] ;  /* 0x0001a004081e7981 */ /* 0x000f22000c1e1b00 */
[----:B-----5:R-:W-:Y:S02]  /*26c0*/  DADD R56, R68, -R56 ;  /* 0x0000000044387229 */ /* 0x020fe40000000838 */
[----:B------:R-:W-:Y:S01]  /*26d0*/  DADD R58, R58, |R86| ;  /* 0x000000003a3a7229 */ /* 0x000fe20000000456 */
[----:B------:R-:W5:Y:S05]  /*26e0*/  LDG.E.64 R86, desc[UR4][R8.64+0x3c0] ;  /* 0x0003c00408567981 */ /* 0x000f6a000c1e1b00 */
[----:B------:R-:W-:Y:S01]  /*26f0*/  DADD R56, R78, |R56| ;  /* 0x000000004e387229 */ /* 0x000fe20000000438 */
[----:B------:R-:W5:Y:S01]  /*2700*/  LDG.E.64 R78, desc[UR4][R8.64+0x4d0] ;  /* 0x0004d004084e7981 */ /* 0x000f62000c1e1b00 */
[----:B------:R-:W-:-:S02]  /*2710*/  DADD R76, R68, -R76 ;  /* 0x00000000444c7229 */ /* 0x000fc4000000084c */
[----:B------:R-:W-:Y:S01]  /*2720*/  DADD R16, R68, -R16 ;  /* 0x0000000044107229 */ /* 0x000fe20000000810 */
[----:B------:R-:W5:Y:S01]  /*2730*/  LDG.E.64 R68, desc[UR4][R8.64+0x5e0] ;  /* 0x0005e00408447981 */ /* 0x000f62000c1e1b00 */
[----:B------:R-:W-:-:S08]  /*2740*/  DADD R4, R28, -R4 ;  /* 0x000000001c047229 */ /* 0x000fd00000000804 */
[----:B------:R-:W-:Y:S02]  /*2750*/  DADD R64, R64, |R4| ;  /* 0x0000000040407229 */ /* 0x000fe40000000404 */
[----:B------:R-:W5:Y:S01]  /*2760*/  LDG.E.64 R4, desc[UR4][R8.64+0x800] ;  /* 0x0008000408047981 */ /* 0x000f62000c1e1b00 */
[----:B------:R-:W-:Y:S02]  /*2770*/  DADD R10, R10, |R16| ;  /* 0x000000000a0a7229 */ /* 0x000fe40000000410 */
[----:B------:R-:W-:Y:S01]  /*2780*/  DADD R46, R28, -R46 ;  /* 0x000000001c2e7229 */ /* 0x000fe2000000082e */
[----:B------:R-:W5:Y:S01]  /*2790*/  LDG.E.64 R16, desc[UR4][R8.64+0x6f0] ;  /* 0x0006f00408107981 */ /* 0x000f62000c1e1b00 */
[----:B------:R-:W-:-:S03]  /*27a0*/  DADD R42, R42, |R76| ;  /* 0x000000002a2a7229 */ /* 0x000fc6000000044c */
[----:B------:R-:W5:Y:S03]  /*27b0*/  LDG.E.64 R76, desc[UR4][R8.64+0x910] ;  /* 0x00091004084c7981 */ /* 0x000f66000c1e1b00 */
[----:B------:R-:W-:Y:S02]  /*27c0*/  DADD R84, R84, |R46| ;  /* 0x0000000054547229 */ /* 0x000fe4000000042e */
[----:B------:R-:W5:Y:S01]  /*27d0*/  LDG.E.64 R46, desc[UR4][R8.64+0xa20] ;  /* 0x000a2004082e7981 */ /* 0x000f62000c1e1b00 */
[C---:B------:R-:W-:Y:S02]  /*27e0*/  DADD R26, R28.reuse, -R26 ;  /* 0x000000001c1a7229 */ /* 0x040fe4000000081a */
[C---:B------:R-:W-:Y:S02]  /*27f0*/  DADD R82, R28.reuse, -R82 ;  /* 0x000000001c527229 */ /* 0x040fe40000000852 */
[----:B------:R-:W-:-:S04]  /*2800*/  DADD R66, R28, -R66 ;  /* 0x000000001c427229 */ /* 0x000fc80000000842 */
[----:B------:R-:W-:Y:S02]  /*2810*/  DADD R44, R44, |R26| ;  /* 0x000000002c2c7229 */ /* 0x000fe4000000041a */
[C---:B------:R-:W-:Y:S01]  /*2820*/  DADD R88, R28.reuse, -R88 ;  /* 0x000000001c587229 */ /* 0x040fe20000000858 */
[----:B------:R-:W5:Y:S01]  /*2830*/  LDG.E.64 R26, desc[UR4][R8.64+0x1a8] ;  /* 0x0001a804081a7981 */ /* 0x000f62000c1e1b00 */
[----:B------:R-:W-:Y:S02]  /*2840*/  DADD R70, R28, -R70 ;  /* 0x000000001c467229 */ /* 0x000fe40000000846 */
[----:B------:R-:W-:Y:S02]  /*2850*/  DADD R58, R58, |R82| ;  /* 0x000000003a3a7229 */ /* 0x000fe40000000452 */
[----:B------:R-:W-:Y:S02]  /*2860*/  DADD R82, R42, |R66| ;  /* 0x000000002a527229 */ /* 0x000fe40000000442 */
[----:B------:R-:W-:Y:S01]  /*2870*/  DADD R56, R56, |R88| ;  /* 0x0000000038387229 */ /* 0x000fe20000000458 */
[----:B------:R-:W5:Y:S01]  /*2880*/  LDG.E.64 R66, desc[UR4][R8.64+0x4d8] ;  /* 0x0004d80408427981 */ /* 0x000f62000c1e1b00 */
[----:B------:R-:W-:-:S02]  /*2890*/  DADD R54, R28, -R54 ;  /* 0x000000001c367229 */ /* 0x000fc40000000836 */
[----:B------:R-:W-:Y:S01]  /*28a0*/  DADD R22, R22, |R70| ;  /* 0x0000000016167229 */ /* 0x000fe20000000446 */
[----:B------:R-:W5:Y:S04]  /*28b0*/  LDG.E.64 R42, desc[UR4][R8.64+0x3c8] ;  /* 0x0003c804082a7981 */ /* 0x000f68000c1e1b00 */
[----:B------:R-:W5:Y:S01]  /*28c0*/  LDG.E.64 R70, desc[UR4][R8.64+0x5e8] ;  /* 0x0005e80408467981 */ /* 0x000f62000c1e1b00 */
[----:B------:R-:W-:-:S03]  /*28d0*/  DADD R24, R24, |R54| ;  /* 0x0000000018187229 */ /* 0x000fc60000000436 */
[----:B------:R-:W5:Y:S01]  /*28e0*/  LDG.E.64 R54, desc[UR4][R8.64+0x2b8] ;  /* 0x0002b80408367981 */ /* 0x000f62000c1e1b00 */
[----:B--2---:R-:W-:-:S03]  /*28f0*/  DADD R88, R28, -R14 ;  /* 0x000000001c587229 */ /* 0x004fc6000000080e */
[----:B------:R-:W2:Y:S04]  /*2900*/  LDG.E.64 R28, desc[UR4][R8.64+0x808] ;  /* 0x00080804081c7981 */ /* 0x000ea8000c1e1b00 */
[----:B------:R-:W2:Y:S01]  /*2910*/  LDG.E.64 R14, desc[UR4][R8.64+0x6f8] ;  /* 0x0006f804080e7981 */ /* 0x000ea2000c1e1b00 */
[----:B------:R-:W-:Y:S02]  /*2920*/  DADD R10, R10, |R88| ;  /* 0x000000000a0a7229 */ /* 0x000fe40000000458 */
[C---:B---3--:R-:W-:Y:S02]  /*2930*/  DADD R80, R38.reuse, -R80 ;  /* 0x0000000026507229 */ /* 0x048fe40000000850 */
[----:B----4-:R-:W-:Y:S01]  /*2940*/  DADD R88, R38, -R30 ;  /* 0x0000000026587229 */ /* 0x010fe2000000081e */
[----:B------:R-:W3:Y:S05]  /*2950*/  LDG.E.64 R30, desc[UR4][R8.64+0x918] ;  /* 0x00091804081e7981 */ /* 0x000eea000c1e1b00 */
[----:B------:R-:W-:-:S02]  /*2960*/  DADD R80, R84, |R80| ;  /* 0x0000000054507229 */ /* 0x000fc40000000450 */
[----:B-----5:R-:W-:Y:S01]  /*2970*/  DADD R86, R38, -R86 ;  /* 0x0000000026567229 */ /* 0x020fe20000000856 */
[----:B------:R-:W4:Y:S07]  /*2980*/  LDG.E.64 R84, desc[UR4][R8.64+0xa28] ;  /* 0x000a280408547981 */ /* 0x000f2e000c1e1b00 */
[----:B------:R-:W-:Y:S02]  /*2990*/  DADD R44, R44, |R86| ;  /* 0x000000002c2c7229 */ /* 0x000fe40000000456 */
[----:B------:R-:W-:Y:S01]  /*29a0*/  DADD R86, R38, -R78 ;  /* 0x0000000026567229 */ /* 0x000fe2000000084e */
[----:B------:R-:W5:Y:S01]  /*29b0*/  LDG.E.64 R78, desc[UR4][R8.64+0x2c0] ;  /* 0x0002c004084e7981 */ /* 0x000f62000c1e1b00 */
[----:B------:R-:W-:-:S03]  /*29c0*/  DADD R64, R64, |R88| ;  /* 0x0000000040407229 */ /* 0x000fc60000000458 */
[----:B------:R-:W5:Y:S03]  /*29d0*/  LDG.E.64 R88, desc[UR4][R8.64+0x1b0] ;  /* 0x0001b00408587981 */ /* 0x000f66000c1e1b00 */
[----:B------:R-:W-:Y:S01]  /*29e0*/  DADD R86, R24, |R86| ;  /* 0x0000000018567229 */ /* 0x000fe20000000456 */
[----:B------:R-:W5:Y:S01]  /*29f0*/  LDG.E.64 R24, desc[UR4][R8.64+0x3d0] ;  /* 0x0003d00408187981 */ /* 0x000f62000c1e1b00 */
[----:B------:R-:W-:-:S08]  /*2a00*/  DADD R68, R38, -R68 ;  /* 0x0000000026447229 */ /* 0x000fd00000000844 */
[----:B------:R-:W-:Y:S01]  /*2a10*/  DADD R68, R22, |R68| ;  /* 0x0000000016447229 */ /* 0x000fe20000000444 */
[----:B------:R-:W5:Y:S01]  /*2a20*/  LDG.E.64 R22, desc[UR4][R8.64+0x4e0] ;  /* 0x0004e00408167981 */ /* 0x000f62000c1e1b00 */
[C---:B------:R-:W-:Y:S02]  /*2a30*/  DADD R4, R38.reuse, -R4 ;  /* 0x0000000026047229 */ /* 0x040fe40000000804 */
[----:B------:R-:W-:-:S06]  /*2a40*/  DADD R16, R38, -R16 ;  /* 0x0000000026107229 */ /* 0x000fcc0000000810 */
[----:B------:R-:W-:Y:S01]  /*2a50*/  DADD R4, R56, |R4| ;  /* 0x0000000038047229 */ /* 0x000fe20000000404 */
[----:B------:R-:W5:Y:S01]  /*2a60*/  LDG.E.64 R56, desc[UR4][R8.64+0x5f0] ;  /* 0x0005f00408387981 */ /* 0x000f62000c1e1b00 */
[----:B------:R-:W-:Y:S02]  /*2a70*/  DADD R16, R58, |R16| ;  /* 0x000000003a107229 */ /* 0x000fe40000000410 */
[C---:B------:R-:W-:Y:S02]  /*2a80*/  DADD R58, R38.reuse, -R46 ;  /* 0x00000000263a7229 */ /* 0x040fe4000000082e */
[----:B------:R-:W-:Y:S01]  /*2a90*/  DADD R76, R38, -R76 ;  /* 0x00000000264c7229 */ /* 0x000fe2000000084c */
[----:B------:R-:W5:Y:S04]  /*2aa0*/  LDG.E.64 R46, desc[UR4][R8.64+0x700] ;  /* 0x00070004082e7981 */ /* 0x000f68000c1e1b00 */
[----:B------:R-:W5:Y:S01]  /*2ab0*/  LDG.E.64 R38, desc[UR4][R8.64+0x810] ;  /* 0x0008100408267981 */ /* 0x000f62000c1e1b00 */
[----:B------:R-:W-:-:S02]  /*2ac0*/  DADD R58, R10, |R58| ;  /* 0x000000000a3a7229 */ /* 0x000fc4000000043a */
[----:B------:R-:W-:Y:S01]  /*2ad0*/  DADD R76, R82, |R76| ;  /* 0x00000000524c7229 */ /* 0x000fe2000000044c */
[----:B------:R-:W5:Y:S04]  /*2ae0*/  LDG.E.64 R10, desc[UR4][R8.64+0xa30] ;  /* 0x000a3004080a7981 */ /* 0x000f68000c1e1b00 */
[----:B------:R-:W5:Y:S01]  /*2af0*/  LDG.E.64 R82, desc[UR4][R8.64+0x920] ;  /* 0x0009200408527981 */ /* 0x000f62000c1e1b00 */
[C---:B------:R-:W-:Y:S02]  /*2b00*/  DADD R26, R32.reuse, -R26 ;  /* 0x00000000201a7229 */ /* 0x040fe4000000081a */
[----:B------:R-:W-:-:S06]  /*2b10*/  DADD R66, R32, -R66 ;  /* 0x0000000020427229 */ /* 0x000fcc0000000842 */
[----:B------:R-:W-:Y:S02]  /*2b20*/  DADD R26, R64, |R26| ;  /* 0x00000000401a7229 */ /* 0x000fe4000000041a */
[C---:B------:R-:W-:Y:S02]  /*2b30*/  DADD R42, R32.reuse, -R42 ;  /* 0x00000000202a7229 */ /* 0x040fe4000000082a */
[----:B------:R-:W-:Y:S02]  /*2b40*/  DADD R70, R32, -R70 ;  /* 0x0000000020467229 */ /* 0x000fe40000000846 */
[----:B------:R-:W-:Y:S02]  /*2b50*/  DADD R86, R86, |R66| ;  /* 0x0000000056567229 */ /* 0x000fe40000000442 */
[----:B------:R-:W-:-:S04]  /*2b60*/  DADD R54, R32, -R54 ;  /* 0x0000000020367229 */ /* 0x000fc80000000836 */
[----:B------:R-:W-:Y:S02]  /*2b70*/  DADD R68, R68, |R70| ;  /* 0x0000000044447229 */ /* 0x000fe40000000446 */
[----:B------:R-:W-:Y:S01]  /*2b80*/  DADD R44, R44, |R42| ;  /* 0x000000002c2c7229 */ /* 0x000fe2000000042a */
[----:B------:R-:W5:Y:S01]  /*2b90*/  LDG.E.64 R42, desc[UR4][R8.64+0x1b8] ;  /* 0x0001b804082a7981 */ /* 0x000f62000c1e1b00 */
[----:B------:R-:W-:-:S03]  /*2ba0*/  DADD R54, R80, |R54| ;  /* 0x0000000050367229 */ /* 0x000fc60000000436 */
[----:B------:R-:W5:Y:S01]  /*2bb0*/  LDG.E.64 R80, desc[UR4][R8.64+0xa38] ;  /* 0x000a380408507981 */ /* 0x000f62000c1e1b00 */
[----:B--2---:R-:W-:-:S03]  /*2bc0*/  DADD R64, R32, -R28 ;  /* 0x0000000020407229 */ /* 0x004fc6000000081c */
[----:B------:R-:W2:Y:S01]  /*2bd0*/  LDG.E.64 R28, desc[UR4][R8.64+0x3d8] ;  /* 0x0003d804081c7981 */ /* 0x000ea2000c1e1b00 */
[----:B------:R-:W-:-:S03]  /*2be0*/  DADD R66, R32, -R14 ;  /* 0x0000000020427229 */ /* 0x000fc6000000080e */
[----:B------:R-:W2:Y:S01]  /*2bf0*/  LDG.E.64 R14, desc[UR4][R8.64+0x2c8] ;  /* 0x0002c804080e7981 */ /* 0x000ea2000c1e1b00 */
[----:B------:R-:W-:-:S03]  /*2c00*/  DADD R4, R4, |R64| ;  /* 0x0000000004047229 */ /* 0x000fc60000000440 */
[----:B------:R-:W2:Y:S01]  /*2c10*/  LDG.E.64 R64, desc[UR4][R8.64+0x4e8] ;  /* 0x0004e80408407981 */ /* 0x000ea2000c1e1b00 */
[----:B------:R-:W-:-:S03]  /*2c20*/  DADD R16, R16, |R66| ;  /* 0x0000000010107229 */ /* 0x000fc60000000442 */
[----:B------:R-:W2:Y:S01]  /*2c30*/  LDG.E.64 R66, desc[UR4][R8.64+0x5f8] ;  /* 0x0005f80408427981 */ /* 0x000ea2000c1e1b00 */
[----:B---3--:R-:W-:-:S03]  /*2c40*/  DADD R70, R32, -R30 ;  /* 0x0000000020467229 */ /* 0x008fc6000000081e */
[----:B------:R-:W3:Y:S01]  /*2c50*/  LDG.E.64 R30, desc[UR4][R8.64+0x708] ;  /* 0x00070804081e7981 */ /* 0x000ee2000c1e1b00 */
[----:B----4-:R-:W-:-:S03]  /*2c60*/  DADD R84, R32, -R84 ;  /* 0x0000000020547229 */ /* 0x010fc60000000854 */
[----:B------:R-:W4:Y:S01]  /*2c70*/  LDG.E.64 R32, desc[UR4][R8.64+0x818] ;  /* 0x0008180408207981 */ /* 0x000f22000c1e1b00 */
[----:B------:R-:W-:-:S03]  /*2c80*/  DADD R76, R76, |R70| ;  /* 0x000000004c4c7229 */ /* 0x000fc60000000446 */
[----:B------:R-:W4:Y:S01]  /*2c90*/  LDG.E.64 R70, desc[UR4][R8.64+0x928] ;  /* 0x0009280408467981 */ /* 0x000f22000c1e1b00 */
[----:B------:R-:W-:Y:S02]  /*2ca0*/  DADD R58, R58, |R84| ;  /* 0x000000003a3a7229 */ /* 0x000fe40000000454 */
[C---:B-----5:R-:W-:Y:S01]  /*2cb0*/  DADD R84, R52.reuse, -R78 ;  /* 0x0000000034547229 */ /* 0x060fe2000000084e */
[----:B------:R-:W5:Y:S01]  /*2cc0*/  LDG.E.64 R78, desc[UR4][R8.64+0x1c0] ;  /* 0x0001c004084e7981 */ /* 0x000f62000c1e1b00 */
[----:B------:R-:W-:-:S08]  /*2cd0*/  DADD R88, R52, -R88 ;  /* 0x0000000034587229 */ /* 0x000fd00000000858 */
[----:B------:R-:W-:Y:S02]  /*2ce0*/  DADD R26, R26, |R88| ;  /* 0x000000001a1a7229 */ /* 0x000fe40000000458 */
[----:B------:R-:W-:Y:S01]  /*2cf0*/  DADD R88, R52, -R24 ;  /* 0x0000000034587229 */ /* 0x000fe20000000818 */
[----:B------:R-:W5:Y:S01]  /*2d00*/  LDG.E.64 R24, desc[UR4][R8.64+0x3e0] ;  /* 0x0003e00408187981 */ /* 0x000f62000c1e1b00 */
[----:B------:R-:W-:Y:S02]  /*2d10*/  DADD R54, R54, |R84| ;  /* 0x0000000036367229 */ /* 0x000fe40000000454 */
[----:B------:R-:W-:Y:S01]  /*2d20*/  DADD R22, R52, -R22 ;  /* 0x0000000034167229 */ /* 0x000fe20000000816 */
[----:B------:R-:W5:Y:S03]  /*2d30*/  LDG.E.64 R84, desc[UR4][R8.64+0x2d0] ;  /* 0x0002d00408547981 */ /* 0x000f66000c1e1b00 */
[----:B------:R-:W-:Y:S01]  /*2d40*/  DADD R88, R44, |R88| ;  /* 0x000000002c587229 */ /* 0x000fe20000000458 */
[----:B------:R-:W5:Y:S03]  /*2d50*/  LDG.E.64 R44, desc[UR4][R8.64+0x4f0] ;  /* 0x0004f004082c7981 */ /* 0x000f66000c1e1b00 */
[----:B------:R-:W-:-:S02]  /*2d60*/  DADD R86, R86, |R22| ;  /* 0x0000000056567229 */ /* 0x000fc40000000416 */
[----:B------:R-:W5:Y:S01]  /*2d70*/  LDG.E.64 R22, desc[UR4][R8.64+0x600] ;  /* 0x0006000408167981 */ /* 0x000f62000c1e1b00 */
[----:B------:R-:W-:-:S08]  /*2d80*/  DADD R56, R52, -R56 ;  /* 0x0000000034387229 */ /* 0x000fd00000000838 */
[----:B------:R-:W-:Y:S02]  /*2d90*/  DADD R68, R68, |R56| ;  /* 0x0000000044447229 */ /* 0x000fe40000000438 */
[C---:B------:R-:W-:Y:S01]  /*2da0*/  DADD R56, R52.reuse, -R46 ;  /* 0x0000000034387229 */ /* 0x040fe2000000082e */
[----:B------:R-:W5:Y:S01]  /*2db0*/  LDG.E.64 R46, desc[UR4][R8.64+0x710] ;  /* 0x00071004082e7981 */ /* 0x000f62000c1e1b00 */
[----:B------:R-:W-:-:S06]  /*2dc0*/  DADD R38, R52, -R38 ;  /* 0x0000000034267229 */ /* 0x000fcc0000000826 */
[----:B------:R-:W-:Y:S02]  /*2dd0*/  DADD R16, R16, |R56| ;  /* 0x0000000010107229 */ /* 0x000fe40000000438 */
[----:B------:R-:W-:Y:S02]  /*2de0*/  DADD R82, R52, -R82 ;  /* 0x0000000034527229 */ /* 0x000fe40000000852 */
[----:B------:R-:W-:Y:S02]  /*2df0*/  DADD R4, R4, |R38| ;  /* 0x0000000004047229 */ /* 0x000fe40000000426 */
[----:B------:R-:W-:Y:S01]  /*2e00*/  DADD R56, R52, -R10 ;  /* 0x0000000034387229 */ /* 0x000fe2000000080a */
[----:B------:R-:W5:Y:S04]  /*2e10*/  LDG.E.64 R38, desc[UR4][R8.64+0x820] ;  /* 0x0008200408267981 */ /* 0x000f68000c1e1b00 */
[----:B------:R-:W5:Y:S04]  /*2e20*/  LDG.E.64 R52, desc[UR4][R8.64+0x930] ;  /* 0x0009300408347981 */ /* 0x000f68000c1e1b00 */
[----:B------:R-:W5:Y:S01]  /*2e30*/  LDG.E.64 R10, desc[UR4][R8.64+0xa40] ;  /* 0x000a4004080a7981 */ /* 0x000f62000c1e1b00 */
[----:B------:R-:W-:-:S02]  /*2e40*/  DADD R56, R58, |R56| ;  /* 0x000000003a387229 */ /* 0x000fc40000000438 */
[----:B------:R-:W-:Y:S01]  /*2e50*/  DADD R76, R76, |R82| ;  /* 0x000000004c4c7229 */ /* 0x000fe20000000452 */
[----:B------:R-:W5:Y:S01]  /*2e60*/  LDG.E.64 R82, desc[UR4][R8.64+0x610] ;  /* 0x0006100408527981 */ /* 0x000f62000c1e1b00 */
[----:B------:R-:W-:-:S08]  /*2e70*/  DADD R42, R50, -R42 ;  /* 0x00000000322a7229 */ /* 0x000fd0000000082a */
[----:B------:R-:W-:Y:S02]  /*2e80*/  DADD R26, R26, |R42| ;  /* 0x000000001a1a7229 */ /* 0x000fe4000000042a */
[----:B------:R-:W5:Y:S01]  /*2e90*/  LDG.E.64 R42, desc[UR4][R8.64+0x4f8] ;  /* 0x0004f804082a7981 */ /* 0x000f62000c1e1b00 */
[C---:B--2---:R-:W-:Y:S02]  /*2ea0*/  DADD R64, R50.reuse, -R64 ;  /* 0x0000000032407229 */ /* 0x044fe40000000840 */
[C---:B------:R-:W-:Y:S02]  /*2eb0*/  DADD R66, R50.reuse, -R66 ;  /* 0x0000000032427229 */ /* 0x040fe40000000842 */
[----:B---3--:R-:W-:-:S04]  /*2ec0*/  DADD R58, R50, -R30 ;  /* 0x00000000323a7229 */ /* 0x008fc8000000081e */
[----:B------:R-:W-:Y:S01]  /*2ed0*/  DADD R86, R86, |R64| ;  /* 0x0000000056567229 */ /* 0x000fe20000000440 */
[----:B------:R-:W2:Y:S01]  /*2ee0*/  LDG.E.64 R30, desc[UR4][R8.64+0x3e8] ;  /* 0x0003e804081e7981 */ /* 0x000ea2000c1e1b00 */
[C---:B----4-:R-:W-:Y:S02]  /*2ef0*/  DADD R64, R50.reuse, -R32 ;  /* 0x0000000032407229 */ /* 0x050fe40000000820 */
[C---:B------:R-:W-:Y:S01]  /*2f00*/  DADD R14, R50.reuse, -R14 ;  /* 0x00000000320e7229 */ /* 0x040fe2000000080e */
[----:B------:R-:W3:Y:S01]  /*2f10*/  LDG.E.64 R32, desc[UR4][R8.64+0x718] ;  /* 0x0007180408207981 */ /* 0x000ee2000c1e1b00 */
[----:B------:R-:W-:Y:S02]  /*2f20*/  DADD R28, R50, -R28 ;  /* 0x00000000321c7229 */ /* 0x000fe4000000081c */
[----:B------:R-:W-:Y:S02]  /*2f30*/  DADD R68, R68, |R66| ;  /* 0x0000000044447229 */ /* 0x000fe40000000442 */
[----:B------:R-:W-:Y:S01]  /*2f40*/  DADD R16, R16, |R58| ;  /* 0x0000000010107229 */ /* 0x000fe2000000043a */
[----:B------:R-:W4:Y:S01]  /*2f50*/  LDG.E.64 R58, desc[UR4][R8.64+0x608] ;  /* 0x00060804083a7981 */ /* 0x000f22000c1e1b00 */
[----:B------:R-:W-:-:S02]  /*2f60*/  DADD R70, R50, -R70 ;  /* 0x0000000032467229 */ /* 0x000fc40000000846 */
[----:B------:R-:W-:Y:S02]  /*2f70*/  DADD R66, R50, -R80 ;  /* 0x0000000032427229 */ /* 0x000fe40000000850 */
[----:B-----5:R-:W-:Y:S01]  /*2f80*/  DADD R78, R72, -R78 ;  /* 0x00000000484e7229 */ /* 0x020fe2000000084e */
[----:B------:R-:W5:Y:S01]  /*2f90*/  LDG.E.64 R50, desc[UR4][R8.64+0x828] ;  /* 0x0008280408327981 */ /* 0x000f62000c1e1b00 */
[----:B------:R-:W-:Y:S02]  /*2fa0*/  DADD R4, R4, |R64| ;  /* 0x0000000004047229 */ /* 0x000fe40000000440 */
[----:B------:R-:W-:Y:S01]  /*2fb0*/  DADD R54, R54, |R14| ;  /* 0x0000000036367229 */ /* 0x000fe2000000040e */
[----:B------:R-:W5:Y:S01]  /*2fc0*/  LDG.E.64 R64, desc[UR4][R8.64+0xa48] ;  /* 0x000a480408407981 */ /* 0x000f62000c1e1b00 */
[----:B------:R-:W-:-:S03]  /*2fd0*/  DADD R88, R88, |R28| ;  /* 0x0000000058587229 */ /* 0x000fc6000000041c */
[----:B------:R-:W5:Y:S01]  /*2fe0*/  LDG.E.64 R14, desc[UR4][R8.64+0x1c8] ;  /* 0x0001c804080e7981 */ /* 0x000f62000c1e1b00 */
[----:B------:R-:W-:-:S03]  /*2ff0*/  DADD R76, R76, |R70| ;  /* 0x000000004c4c7229 */ /* 0x000fc60000000446 */
[----:B------:R-:W5:Y:S01]  /*3000*/  LDG.E.64 R28, desc[UR4][R8.64+0x2d8] ;  /* 0x0002d804081c7981 */ /* 0x000f62000c1e1b00 */
[----:B------:R-:W-:Y:S02]  /*3010*/  DADD R66, R56, |R66| ;  /* 0x0000000038427229 */ /* 0x000fe40000000442 */
[----:B------:R-:W-:Y:S01]  /*3020*/  DADD R70, R26, |R78| ;  /* 0x000000001a467229 */ /* 0x000fe2000000044e */
[----:B------:R-:W5:Y:S04]  /*3030*/  LDG.E.64 R56, desc[UR4][R8.64+0x938] ;  /* 0x0009380408387981 */ /* 0x000f68000c1e1b00 */
[----:B------:R-:W5:Y:S01]  /*3040*/  LDG.E.64 R26, desc[UR4][R8.64+0x1d0] ;  /* 0x0001d004081a7981 */ /* 0x000f62000c1e1b00 */
[----:B------:R-:W-:-:S03]  /*3050*/  DADD R78, R72, -R24 ;  /* 0x00000000484e7229 */ /* 0x000fc60000000818 */
[----:B------:R-:W5:Y:S01]  /*3060*/  LDG.E.64 R24, desc[UR4][R8.64+0x2e0] ;  /* 0x0002e00408187981 */ /* 0x000f62000c1e1b00 */
[C---:B------:R-:W-:Y:S02]  /*3070*/  DADD R80, R72.reuse, -R44 ;  /* 0x0000000048507229 */ /* 0x040fe4000000082c */
[----:B------:R-:W-:Y:S01]  /*3080*/  DADD R84, R72, -R84 ;  /* 0x0000000048547229 */ /* 0x000fe20000000854 */
[----:B------:R-:W5:Y:S07]  /*3090*/  LDG.E.64 R44, desc[UR4][R8.64+0x500] ;  /* 0x00050004082c7981 */ /* 0x000f6e000c1e1b00 */
[----:B------:R-:W-:-:S02]  /*30a0*/  DADD R54, R54, |R84| ;  /* 0x0000000036367229 */ /* 0x000fc40000000454 */
[----:B------:R-:W-:Y:S01]  /*30b0*/  DADD R84, R72, -R22 ;  /* 0x0000000048547229 */ /* 0x000fe20000000816 */
[----:B------:R-:W5:Y:S01]  /*30c0*/  LDG.E.64 R22, desc[UR4][R8.64+0x830] ;  /* 0x0008300408167981 */ /* 0x000f62000c1e1b00 */
[----:B------:R-:W-:Y:S02]  /*30d0*/  DADD R88, R88, |R78| ;  /* 0x0000000058587229 */ /* 0x000fe4000000044e */
[----:B------:R-:W-:Y:S01]  /*30e0*/  DADD R86, R86, |R80| ;  /* 0x0000000056567229 */ /* 0x000fe20000000450 */
[----:B------:R-:W5:Y:S04]  /*30f0*/  LDG.E.64 R78, desc[UR4][R8.64+0x3f0] ;  /* 0x0003f004084e7981 */ /* 0x000f68000c1e1b00 */
[----:B------:R-:W5:Y:S01]  /*3100*/  LDG.E.64 R80, desc[UR4][R8.64+0x720] ;  /* 0x0007200408507981 */ /* 0x000f62000c1e1b00 */
[----:B------:R-:W-:-:S03]  /*3110*/  DADD R84, R68, |R84| ;  /* 0x0000000044547229 */ /* 0x000fc60000000454 */
[----:B------:R-:W5:Y:S01]  /*3120*/  LDG.E.64 R68, desc[UR4][R8.64+0x940] ;  /* 0x0009400408447981 */ /* 0x000f62000c1e1b00 */
[C---:B------:R-:W-:Y:S02]  /*3130*/  DADD R46, R72.reuse, -R46 ;  /* 0x00000000482e7229 */ /* 0x040fe4000000082e */
[C---:B------:R-:W-:Y:S02]  /*3140*/  DADD R38, R72.reuse, -R38 ;  /* 0x0000000048267229 */ /* 0x040fe40000000826 */
[C---:B------:R-:W-:Y:S02]  /*3150*/  DADD R52, R72.reuse, -R52 ;  /* 0x0000000048347229 */ /* 0x040fe40000000834 */
[----:B------:R-:W-:Y:S02]  /*3160*/  DADD R10, R72, -R10 ;  /* 0x00000000480a7229 */ /* 0x000fe4000000080a */
[----:B------:R-:W-:Y:S01]  /*3170*/  DADD R46, R16, |R46| ;  /* 0x00000000102e7229 */ /* 0x000fe2000000042e */
[----:B------:R-:W5:Y:S04]  /*3180*/  LDG.E.64 R72, desc[UR4][R8.64+0x1d8] ;  /* 0x0001d80408487981 */ /* 0x000f68000c1e1b00 */
[----:B------:R-:W5:Y:S01]  /*3190*/  LDG.E.64 R16, desc[UR4][R8.64+0xa50] ;  /* 0x000a500408107981 */ /* 0x000f62000c1e1b00 */
[----:B------:R-:W-:-:S02]  /*31a0*/  DADD R10, R66, |R10| ;  /* 0x00000000420a7229 */ /* 0x000fc4000000040a */
[----:B------:R-:W-:Y:S02]  /*31b0*/  DADD R4, R4, |R38| ;  /* 0x0000000004047229 */ /* 0x000fe40000000426 */
[----:B------:R-:W-:Y:S02]  /*31c0*/  DADD R52, R76, |R52| ;  /* 0x000000004c347229 */ /* 0x000fe40000000434 */
[----:B------:R-:W-:-:S08]  /*31d0*/  DADD R42, R62, -R42 ;  /* 0x000000003e2a7229 */ /* 0x000fd0000000082a */
[----:B------:R-:W-:Y:S02]  /*31e0*/  DADD R86, R86, |R42| ;  /* 0x0000000056567229 */ /* 0x000fe4000000042a */
[----:B------:R-:W5:Y:S01]  /*31f0*/  LDG.E.64 R42, desc[UR4][R8.64+0x838] ;  /* 0x00083804082a7981 */ /* 0x000f62000c1e1b00 */
[----:B------:R-:W-:Y:S02]  /*3200*/  DADD R82, R60, -R82 ;  /* 0x000000003c527229 */ /* 0x000fe40000000852 */
[C---:B--2---:R-:W-:Y:S02]  /*3210*/  DADD R30, R62.reuse, -R30 ;  /* 0x000000003e1e7229 */ /* 0x044fe4000000081e */
[C---:B----4-:R-:W-:Y:S02]  /*3220*/  DADD R58, R62.reuse, -R58 ;  /* 0x000000003e3a7229 */ /* 0x050fe4000000083a */
[C---:B---3--:R-:W-:Y:S02]  /*3230*/  DADD R38, R62.reuse, -R32 ;  /* 0x000000003e267229 */ /* 0x048fe40000000820 */
[C---:B-----5:R-:W-:Y:S01]  /*3240*/  DADD R64, R62.reuse, -R64 ;  /* 0x000000003e407229 */ /* 0x060fe20000000840 */
[----:B------:R-:W2:Y:S01]  /*3250*/  LDG.E.64 R32, desc[UR4][R8.64+0x618] ;  /* 0x0006180408207981 */ /* 0x000ea2000c1e1b00 */
[----:B------:R-:W-:-:S02]  /*3260*/  DADD R14, R62, -R14 ;  /* 0x000000003e0e7229 */ /* 0x000fc4000000080e */
[----:B------:R-:W-:Y:S02]  /*3270*/  DADD R28, R62, -R28 ;  /* 0x000000003e1c7229 */ /* 0x000fe4000000081c */
[----:B------:R-:W-:Y:S02]  /*3280*/  DADD R84, R84, |R58| ;  /* 0x0000000054547229 */ /* 0x000fe4000000043a */
[C---:B------:R-:W-:Y:S02]  /*3290*/  DADD R66, R62.reuse, -R50 ;  /* 0x000000003e427229 */ /* 0x040fe40000000832 */
[----:B------:R-:W-:Y:S01]  /*32a0*/  DADD R58, R62, -R56 ;  /* 0x000000003e3a7229 */ /* 0x000fe20000000838 */
[----:B------:R-:W3:Y:S01]  /*32b0*/  LDG.E.64 R50, desc[UR4][R8.64+0x948] ;  /* 0x0009480408327981 */ /* 0x000ee2000c1e1b00 */
[----:B------:R-:W-:Y:S02]  /*32c0*/  DADD R62, R60, -R26 ;  /* 0x000000003c3e7229 */ /* 0x000fe4000000081a */
[----:B------:R-:W-:Y:S01]  /*32d0*/  DADD R26, R10, |R64| ;  /* 0x000000000a1a7229 */ /* 0x000fe20000000440 */
[----:B------:R-:W4:Y:S01]  /*32e0*/  LDG.E.64 R56, desc[UR4][R8.64+0xa58] ;  /* 0x000a580408387981 */ /* 0x000f22000c1e1b00 */
[----:B------:R-:W-:-:S03]  /*32f0*/  DADD R70, R70, |R14| ;  /* 0x0000000046467229 */ /* 0x000fc6000000040e */
[----:B------:R-:W5:Y:S01]  /*3300*/  LDG.E.64 R10, desc[UR4][R8.64+0x1e0] ;  /* 0x0001e004080a7981 */ /* 0x000f62000c1e1b00 */
[----:B------:R-:W-:-:S03]  /*3310*/  DADD R54, R54, |R28| ;  /* 0x0000000036367229 */ /* 0x000fc6000000041c */
[----:B------:R-:W3:Y:S01]  /*3320*/  LDG.E.64 R28, desc[UR4][R8.64+0x3f8] ;  /* 0x0003f804081c7981 */ /* 0x000ee2000c1e1b00 */
[----:B------:R-:W-:-:S03]  /*3330*/  DADD R24, R60, -R24 ;  /* 0x000000003c187229 */ /* 0x000fc60000000818 */
[----:B------:R-:W4:Y:S01]  /*3340*/  LDG.E.64 R14, desc[UR4][R8.64+0x2e8] ;  /* 0x0002e804080e7981 */ /* 0x000f22000c1e1b00 */
[----:B------:R-:W-:Y:S02]  /*3350*/  DADD R88, R88, |R30| ;  /* 0x0000000058587229 */ /* 0x000fe4000000041e */
[----:B------:R-:W-:Y:S01]  /*3360*/  DADD R70, R70, |R62| ;  /* 0x0000000046467229 */ /* 0x000fe2000000043e */
[----:B------:R-:W4:Y:S01]  /*3370*/  LDG.E.64 R30, desc[UR4][R8.64+0x508] ;  /* 0x00050804081e7981 */ /* 0x000f22000c1e1b00 */
[----:B------:R-:W-:Y:S02]  /*3380*/  DADD R46, R46, |R38| ;  /* 0x000000002e2e7229 */ /* 0x000fe40000000426 */
[----:B------:R-:W-:Y:S01]  /*3390*/  DADD R52, R52, |R58| ;  /* 0x0000000034347229 */ /* 0x000fe2000000043a */
[----:B------:R-:W4:Y:S04]  /*33a0*/  LDG.E.64 R62, desc[UR4][R8.64+0x400] ;  /* 0x00040004083e7981 */ /* 0x000f28000c1e1b00 */
[----:B------:R-:W4:Y:S04]  /*33b0*/  LDG.E.64 R38, desc[UR4][R8.64+0x728] ;  /* 0x0007280408267981 */ /* 0x000f28000c1e1b00 */
[----:B------:R-:W4:Y:S01]  /*33c0*/  LDG.E.64 R58, desc[UR4][R8.64+0x2f0] ;  /* 0x0002f004083a7981 */ /* 0x000f22000c1e1b00 */
[----:B------:R-:W-:-:S02]  /*33d0*/  DADD R54, R54, |R24| ;  /* 0x0000000036367229 */ /* 0x000fc40000000418 */
[----:B------:R-:W-:Y:S01]  /*33e0*/  DADD R64, R60, -R44 ;  /* 0x000000003c407229 */ /* 0x000fe2000000082c */
[----:B------:R-:W4:Y:S04]  /*33f0*/  LDG.E.64 R24, desc[UR4][R8.64+0x510] ;  /* 0x0005100408187981 */ /* 0x000f28000c1e1b00 */
[----:B------:R-:W4:Y:S01]  /*3400*/  LDG.E.64 R44, desc[UR4][R8.64+0x620] ;  /* 0x00062004082c7981 */ /* 0x000f22000c1e1b00 */
[----:B------:R-:W-:Y:S02]  /*3410*/  DADD R4, R4, |R66| ;  /* 0x0000000004047229 */ /* 0x000fe40000000442 */
[----:B------:R-:W-:Y:S01]  /*3420*/  DADD R76, R60, -R22 ;  /* 0x000000003c4c7229 */ /* 0x000fe20000000816 */
[----:B------:R-:W4:Y:S01]  /*3430*/  LDG.E.64 R66, desc[UR4][R8.64+0x840] ;  /* 0x0008400408427981 */ /* 0x000f22000c1e1b00 */
[----:B------:R-:W-:-:S03]  /*3440*/  DADD R86, R86, |R64| ;  /* 0x0000000056567229 */ /* 0x000fc60000000440 */
[----:B------:R-:W4:Y:S03]  /*3450*/  LDG.E.64 R64, desc[UR4][R8.64+0x730] ;  /* 0x0007300408407981 */ /* 0x000f26000c1e1b00 */
[----:B------:R-:W-:Y:S01]  /*3460*/  DADD R76, R4, |R76| ;  /* 0x00000000044c7229 */ /* 0x000fe2000000044c */
[----:B------:R-:W4:Y:S01]  /*3470*/  LDG.E.64 R22, desc[UR4][R8.64+0x950] ;  /* 0x0009500408167981 */ /* 0x000f22000c1e1b00 */
[----:B------:R-:W-:-:S03]  /*3480*/  DADD R78, R60, -R78 ;  /* 0x000000003c4e7229 */ /* 0x000fc6000000084e */
[----:B------:R-:W4:Y:S01]  /*3490*/  LDG.E.64 R4, desc[UR4][R8.64+0xa60] ;  /* 0x000a600408047981 */ /* 0x000f22000c1e1b00 */
[----:B------:R-:W-:Y:S02]  /*34a0*/  DADD R80, R60, -R80 ;  /* 0x000000003c507229 */ /* 0x000fe40000000850 */
[----:B------:R-:W-:Y:S02]  /*34b0*/  DADD R84, R84, |R82| ;  /* 0x0000000054547229 */ /* 0x000fe40000000452 */
[----:B------:R-:W-:Y:S02]  /*34c0*/  DADD R82, R60, -R68 ;  /* 0x000000003c527229 */ /* 0x000fe40000000844 */
[----:B------:R-:W-:Y:S01]  /*34d0*/  DADD R88, R88, |R78| ;  /* 0x0000000058587229 */ /* 0x000fe2000000044e */
[----:B------:R-:W4:Y:S01]  /*34e0*/  LDG.E.64 R68, desc[UR4][R8.64+0x1e8] ;  /* 0x0001e80408447981 */ /* 0x000f22000c1e1b00 */
[----:B------:R-:W-:-:S03]  /*34f0*/  DADD R46, R46, |R80| ;  /* 0x000000002e2e7229 */ /* 0x000fc60000000450 */
[----:B------:R-:W4:Y:S01]  /*3500*/  LDG.E.64 R78, desc[UR4][R8.64+0x2f8] ;  /* 0x0002f804084e7981 */ /* 0x000f22000c1e1b00 */
[----:B------:R-:W-:-:S03]  /*3510*/  DADD R82, R52, |R82| ;  /* 0x0000000034527229 */ /* 0x000fc60000000452 */
[----:B------:R-:W4:Y:S04]  /*3520*/  LDG.E.64 R80, desc[UR4][R8.64+0x408] ;  /* 0x0004080408507981 */ /* 0x000f28000c1e1b00 */
[----:B------:R-:W4:Y:S01]  /*3530*/  LDG.E.64 R52, desc[UR4][R8.64+0x518] ;  /* 0x0005180408347981 */ /* 0x000f22000c1e1b00 */
[----:B------:R-:W-:Y:S02]  /*3540*/  DADD R60, R60, -R16 ;  /* 0x000000003c3c7229 */ /* 0x000fe40000000810 */
[----:B------:R-:W-:Y:S01]  /*3550*/  DADD R72, R74, -R72 ;  /* 0x000000004a487229 */ /* 0x000fe20000000848 */
[----:B------:R-:W4:Y:S05]  /*3560*/  LDG.E.64 R16, desc[UR4][R8.64+0x628] ;  /* 0x0006280408107981 */ /* 0x000f2a000c1e1b00 */
[----:B------:R-:W-:-:S02]  /*3570*/  DADD R26, R26, |R60| ;  /* 0x000000001a1a7229 */ /* 0x000fc4000000043c */
[----:B------:R-:W-:Y:S01]  /*3580*/  DADD R70, R70, |R72| ;  /* 0x0000000046467229 */ /* 0x000fe20000000448 */
[----:B------:R-:W4:Y:S04]  /*3590*/  LDG.E.64 R60, desc[UR4][R8.64+0x848] ;  /* 0x00084804083c7981 */ /* 0x000f28000c1e1b00 */
[----:B------:R-:W4:Y:S01]  /*35a0*/  LDG.E.64 R72, desc[UR4][R8.64+0x738] ;  /* 0x0007380408487981 */ /* 0x000f22000c1e1b00 */
[----:B------:R-:W-:-:S08]  /*35b0*/  DADD R42, R74, -R42 ;  /* 0x000000004a2a7229 */ /* 0x000fd0000000082a */
[----:B------:R-:W-:Y:S02]  /*35c0*/  DADD R76, R76, |R42| ;  /* 0x000000004c4c7229 */ /* 0x000fe4000000042a */
[----:B------:R-:W4:Y:S01]  /*35d0*/  LDG.E.64 R42, desc[UR4][R8.64+0x1f0] ;  /* 0x0001f004082a7981 */ /* 0x000f22000c1e1b00 */
[----:B--2---:R-:W-:Y:S02]  /*35e0*/  DADD R32, R74, -R32 ;  /* 0x000000004a207229 */ /* 0x004fe40000000820 */
[----:B-----5:R-:W-:Y:S02]  /*35f0*/  DADD R10, R36, -R10 ;  /* 0x00000000240a7229 */ /* 0x020fe4000000080a */
[C---:B---3--:R-:W-:Y:S02]  /*3600*/  DADD R28, R74.reuse, -R28 ;  /* 0x000000004a1c7229 */ /* 0x048fe4000000081c */
[----:B----4-:R-:W-:-:S04]  /*3610*/  DADD R14, R74, -R14 ;  /* 0x000000004a0e7229 */ /* 0x010fc8000000080e */
[----:B------:R-:W-:Y:S02]  /*3620*/  DADD R70, R70, |R10| ;  /* 0x0000000046467229 */ /* 0x000fe4000000040a */
[----:B------:R-:W-:Y:S01]  /*3630*/  DADD R30, R74, -R30 ;  /* 0x000000004a1e7229 */ /* 0x000fe2000000081e */
[----:B------:R-:W2:Y:S01]  /*3640*/  LDG.E.64 R10, desc[UR4][R8.64+0x520] ;  /* 0x00052004080a7981 */ /* 0x000ea2000c1e1b00 */
[----:B------:R-:W-:Y:S02]  /*3650*/  DADD R28, R88, |R28| ;  /* 0x00000000581c7229 */ /* 0x000fe4000000041c */
[----:B------:R-:W-:Y:S02]  /*3660*/  DADD R62, R36, -R62 ;  /* 0x00000000243e7229 */ /* 0x000fe4000000083e */
[C---:B------:R-:W-:Y:S02]  /*3670*/  DADD R50, R74.reuse, -R50 ;  /* 0x000000004a327229 */ /* 0x040fe40000000832 */
[----:B------:R-:W-:-:S02]  /*3680*/  DADD R38, R74, -R38 ;  /* 0x000000004a267229 */ /* 0x000fc40000000826 */
[----:B------:R-:W-:Y:S02]  /*3690*/  DADD R54, R54, |R14| ;  /* 0x0000000036367229 */ /* 0x000fe4000000040e */
[----:B------:R-:W-:Y:S01]  /*36a0*/  DADD R58, R36, -R58 ;  /* 0x00000000243a7229 */ /* 0x000fe2000000083a */
[----:B------:R-:W3:Y:S01]  /*36b0*/  LDG.E.64 R14, desc[UR4][R8.64+0x958] ;  /* 0x00095804080e7981 */ /* 0x000ee2000c1e1b00 */
[----:B------:R-:W-:-:S03]  /*36c0*/  DADD R74, R74, -R56 ;  /* 0x000000004a4a7229 */ /* 0x000fc60000000838 */
[----:B------:R-:W4:Y:S01]  /*36d0*/  LDG.E.64 R56, desc[UR4][R8.64+0xa68] ;  /* 0x000a680408387981 */ /* 0x000f22000c1e1b00 */
[----:B------:R-:W-:Y:S02]  /*36e0*/  DADD R24, R36, -R24 ;  /* 0x0000000024187229 */ /* 0x000fe40000000818 */
[----:B------:R-:W-:Y:S02]  /*36f0*/  DADD R30, R86, |R30| ;  /* 0x00000000561e7229 */ /* 0x000fe4000000041e */
[----:B------:R-:W-:Y:S01]  /*3700*/  DADD R28, R28, |R62| ;  /* 0x000000001c1c7229 */ /* 0x000fe2000000043e */
[----:B------:R-:W5:Y:S01]  /*3710*/  LDG.E.64 R86, desc[UR4][R8.64+0x420] ;  /* 0x0004200408567981 */ /* 0x000f62000c1e1b00 */
[----:B------:R-:W-:Y:S02]  /*3720*/  DADD R44, R36, -R44 ;  /* 0x00000000242c7229 */ /* 0x000fe4000000082c */
[----:B------:R-:W-:Y:S01]  /*3730*/  DADD R32, R84, |R32| ;  /* 0x0000000054207229 */ /* 0x000fe20000000420 */
[----:B------:R-:W5:Y:S01]  /*3740*/  LDG.E.64 R62, desc[UR4][R8.64+0x850] ;  /* 0x00085004083e7981 */ /* 0x000f62000c1e1b00 */
[----:B------:R-:W-:-:S03]  /*3750*/  DADD R54, R54, |R58| ;  /* 0x0000000036367229 */ /* 0x000fc6000000043a */
[----:B------:R-:W5:Y:S01]  /*3760*/  LDG.E.64 R58, desc[UR4][R8.64+0x630] ;  /* 0x00063004083a7981 */ /* 0x000f62000c1e1b00 */
        /* <DEDUP_REMOVED lines=8> */
[----:B------:R-:W-:-:S03]  /*37f0*/  DADD R64, R36, -R64 ;  /* 0x0000000024407229 */ /* 0x000fc60000000840 */
[----:B------:R-:W5:Y:S01]  /*3800*/  LDG.E.64 R38, desc[UR4][R8.64+0x410] ;  /* 0x0004100408267981 */ /* 0x000f62000c1e1b00 */
[----:B------:R-:W-:Y:S02]  /*3810*/  DADD R76, R76, |R66| ;  /* 0x000000004c4c7229 */ /* 0x000fe40000000442 */
[----:B------:R-:W-:Y:S01]  /*3820*/  DADD R66, R36, -R4 ;  /* 0x0000000024427229 */ /* 0x000fe20000000804 */
[----:B------:R-:W5:Y:S01]  /*3830*/  LDG.E.64 R4, desc[UR4][R8.64+0x308] ;  /* 0x0003080408047981 */ /* 0x000f62000c1e1b00 */
[----:B------:R-:W-:Y:S02]  /*3840*/  DADD R26, R26, |R74| ;  /* 0x000000001a1a7229 */ /* 0x000fe4000000044a */
[----:B------:R-:W-:Y:S01]  /*3850*/  DADD R22, R36, -R22 ;  /* 0x0000000024167229 */ /* 0x000fe20000000816 */
[----:B------:R-:W5:Y:S01]  /*3860*/  LDG.E.64 R74, desc[UR4][R8.64+0x740] ;  /* 0x00074004084a7981 */ /* 0x000f62000c1e1b00 */
[----:B------:R-:W-:-:S03]  /*3870*/  DADD R46, R46, |R64| ;  /* 0x000000002e2e7229 */ /* 0x000fc60000000440 */
[----:B------:R-:W5:Y:S01]  /*3880*/  LDG.E.64 R36, desc[UR4][R8.64+0x418] ;  /* 0x0004180408247981 */ /* 0x000f62000c1e1b00 */
[----:B------:R-:W-:-:S03]  /*3890*/  DADD R84, R40, -R78 ;  /* 0x0000000028547229 */ /* 0x000fc6000000084e */
[----:B------:R-:W5:Y:S01]  /*38a0*/  LDG.E.64 R64, desc[UR4][R8.64+0x1f8] ;  /* 0x0001f80408407981 */ /* 0x000f62000c1e1b00 */
[C---:B------:R-:W-:Y:S02]  /*38b0*/  DADD R78, R40.reuse, -R80 ;  /* 0x00000000284e7229 */ /* 0x040fe40000000850 */
[----:B------:R-:W-:Y:S02]  /*38c0*/  DADD R80, R40, -R52 ;  /* 0x0000000028507229 */ /* 0x000fe40000000834 */
[----:B------:R-:W-:Y:S01]  /*38d0*/  DADD R26, R26, |R66| ;  /* 0x000000001a1a7229 */ /* 0x000fe20000000442 */
[----:B------:R-:W5:Y:S01]  /*38e0*/  LDG.E.64 R52, desc[UR4][R8.64+0x858] ;  /* 0x0008580408347981 */ /* 0x000f62000c1e1b00 */
[----:B------:R-:W-:Y:S02]  /*38f0*/  DADD R68, R40, -R68 ;  /* 0x0000000028447229 */ /* 0x000fe40000000844 */
[----:B------:R-:W-:Y:S01]  /*3900*/  DADD R78, R28, |R78| ;  /* 0x000000001c4e7229 */ /* 0x000fe2000000044e */
[----:B------:R-:W5:Y:S01]  /*3910*/  LDG.E.64 R66, desc[UR4][R8.64+0x638] ;  /* 0x0006380408427981 */ /* 0x000f62000c1e1b00 */
[----:B------:R-:W-:-:S03]  /*3920*/  DADD R80, R30, |R80| ;  /* 0x000000001e507229 */ /* 0x000fc60000000450 */
[----:B------:R-:W5:Y:S04]  /*3930*/  LDG.E.64 R28, desc[UR4][R8.64+0x968] ;  /* 0x00096804081c7981 */ /* 0x000f68000c1e1b00 */
[----:B------:R-:W5:Y:S01]  /*3940*/  LDG.E.64 R30, desc[UR4][R8.64+0xa78] ;  /* 0x000a7804081e7981 */ /* 0x000f62000c1e1b00 */
[----:B------:R-:W-:-:S03]  /*3950*/  DADD R70, R70, |R68| ;  /* 0x0000000046467229 */ /* 0x000fc60000000444 */
[----:B------:R-:W5:Y:S01]  /*3960*/  LDG.E.64 R68, desc[UR4][R8.64+0x748] ;  /* 0x0007480408447981 */ /* 0x000f62000c1e1b00 */
[----:B------:R-:W-:Y:S02]  /*3970*/  DADD R54, R54, |R84| ;  /* 0x0000000036367229 */ /* 0x000fe40000000454 */
[----:B------:R-:W-:Y:S01]  /*3980*/  DADD R84, R40, -R16 ;  /* 0x0000000028547229 */ /* 0x000fe20000000810 */
[----:B------:R-:W5:Y:S01]  /*3990*/  LDG.E.64 R16, desc[UR4][R8.64+0x200] ;  /* 0x0002000408107981 */ /* 0x000f62000c1e1b00 */
[----:B------:R-:W-:-:S03]  /*39a0*/  DADD R82, R82, |R22| ;  /* 0x0000000052527229 */ /* 0x000fc60000000416 */
[----:B------:R-:W5:Y:S01]  /*39b0*/  LDG.E.64 R22, desc[UR4][R8.64+0x528] ;  /* 0x0005280408167981 */ /* 0x000f62000c1e1b00 */
[C---:B------:R-:W-:Y:S02]  /*39c0*/  DADD R88, R40.reuse, -R72 ;  /* 0x0000000028587229 */ /* 0x040fe40000000848 */
[----:B------:R-:W-:Y:S01]  /*39d0*/  DADD R60, R40, -R60 ;  /* 0x00000000283c7229 */ /* 0x000fe2000000083c */
[----:B------:R-:W5:Y:S01]  /*39e0*/  LDG.E.64 R72, desc[UR4][R8.64+0x530] ;  /* 0x0005300408487981 */ /* 0x000f62000c1e1b00 */
[----:B------:R-:W-:-:S03]  /*39f0*/  DADD R32, R32, |R84| ;  /* 0x0000000020207229 */ /* 0x000fc60000000454 */
[----:B------:R-:W5:Y:S01]  /*3a00*/  LDG.E.64 R84, desc[UR4][R8.64+0x310] ;  /* 0x0003100408547981 */ /* 0x000f62000c1e1b00 */
[----:B------:R-:W-:Y:S02]  /*3a10*/  DADD R46, R46, |R88| ;  /* 0x000000002e2e7229 */ /* 0x000fe40000000458 */
[----:B------:R-:W-:Y:S01]  /*3a20*/  DADD R88, R76, |R60| ;  /* 0x000000004c587229 */ /* 0x000fe2000000043c */
[----:B------:R-:W5:Y:S04]  /*3a30*/  LDG.E.64 R76, desc[UR4][R8.64+0x208] ;  /* 0x00020804084c7981 */ /* 0x000f68000c1e1b00 */
[----:B------:R-:W5:Y:S01]  /*3a40*/  LDG.E.64 R60, desc[UR4][R8.64+0x640] ;  /* 0x00064004083c7981 */ /* 0x000f62000c1e1b00 */
[----:B------:R-:W-:-:S08]  /*3a50*/  DADD R42, R6, -R42 ;  /* 0x00000000062a7229 */ /* 0x000fd0000000082a */
[----:B------:R-:W-:Y:S02]  /*3a60*/  DADD R42, R70, |R42| ;  /* 0x00000000462a7229 */ /* 0x000fe4000000042a */
[----:B--2---:R-:W-:-:S08]  /*3a70*/  DADD R10, R6, -R10 ;  /* 0x00000000060a7229 */ /* 0x004fd0000000080a */
[----:B------:R-:W-:Y:S02]  /*3a80*/  DADD R80, R80, |R10| ;  /* 0x0000000050507229 */ /* 0x000fe4000000040a */
[----:B------:R-:W2:Y:S01]  /*3a90*/  LDG.E.64 R10, desc[UR4][R8.64+0x318] ;  /* 0x00031804080a7981 */ /* 0x000ea2000c1e1b00 */
[C---:B---3--:R-:W-:Y:S02]  /*3aa0*/  DADD R14, R40.reuse, -R14 ;  /* 0x00000000280e7229 */ /* 0x048fe4000000080e */
[----:B----4-:R-:W-:Y:S01]  /*3ab0*/  DADD R56, R40, -R56 ;  /* 0x0000000028387229 */ /* 0x010fe20000000838 */
[----:B------:R-:W3:Y:S01]  /*3ac0*/  LDG.E.64 R40, desc[UR4][R8.64+0x210] ;  /* 0x0002100408287981 */ /* 0x000ee2000c1e1b00 */
[----:B-----5:R-:W-:-:S06]  /*3ad0*/  DADD R62, R6, -R62 ;  /* 0x00000000063e7229 */ /* 0x020fcc000000083e */
[----:B------:R-:W-:Y:S02]  /*3ae0*/  DADD R26, R26, |R56| ;  /* 0x000000001a1a7229 */ /* 0x000fe40000000438 */
[C---:B------:R-:W-:Y:S01]  /*3af0*/  DADD R58, R6.reuse, -R58 ;  /* 0x00000000063a7229 */ /* 0x040fe2000000083a */
[----:B------:R-:W4:Y:S01]  /*3b00*/  LDG.E.64 R56, desc[UR4][R8.64+0x218] ;  /* 0x0002180408387981 */ /* 0x000f22000c1e1b00 */
[----:B------:R-:W-:Y:S02]  /*3b10*/  DADD R70, R6, -R24 ;  /* 0x0000000006467229 */ /* 0x000fe40000000818 */
[----:B------:R-:W-:Y:S01]  /*3b20*/  DADD R88, R88, |R62| ;  /* 0x0000000058587229 */ /* 0x000fe2000000043e */
[----:B------:R-:W5:Y:S01]  /*3b30*/  LDG.E.64 R24, desc[UR4][R8.64+0x320] ;  /* 0x0003200408187981 */ /* 0x000f62000c1e1b00 */
[----:B------:R-:W-:Y:S02]  /*3b40*/  DADD R62, R6, -R44 ;  /* 0x00000000063e7229 */ /* 0x000fe4000000082c */
[----:B------:R-:W-:Y:S01]  /*3b50*/  DADD R32, R32, |R58| ;  /* 0x0000000020207229 */ /* 0x000fe2000000043a */
[----:B------:R-:W5:Y:S01]  /*3b60*/  LDG.E.64 R44, desc[UR4][R8.64+0x328] ;  /* 0x00032804082c7981 */ /* 0x000f62000c1e1b00 */
[----:B------:R-:W-:-:S03]  /*3b70*/  DADD R50, R6, -R50 ;  /* 0x0000000006327229 */ /* 0x000fc60000000832 */
[----:B------:R-:W5:Y:S01]  /*3b80*/  LDG.E.64 R58, desc[UR4][R8.64+0x428] ;  /* 0x00042804083a7981 */ /* 0x000f62000c1e1b00 */
[----:B------:R-:W-:Y:S02]  /*3b90*/  DADD R38, R6, -R38 ;  /* 0x0000000006267229 */ /* 0x000fe40000000826 */
[----:B------:R-:W-:Y:S02]  /*3ba0*/  DADD R26, R26, |R62| ;  /* 0x000000001a1a7229 */ /* 0x000fe4000000043e */
[----:B------:R-:W-:Y:S02]  /*3bb0*/  DADD R50, R54, |R50| ;  /* 0x0000000036327229 */ /* 0x000fe40000000432 */
[----:B------:R-:W-:Y:S01]  /*3bc0*/  DADD R62, R20, -R4 ;  /* 0x00000000143e7229 */ /* 0x000fe20000000804 */
[----:B------:R-:W5:Y:S01]  /*3bd0*/  LDG.E.64 R54, desc[UR4][R8.64+0x860] ;  /* 0x0008600408367981 */ /* 0x000f62000c1e1b00 */
[----:B------:R-:W-:-:S03]  /*3be0*/  DADD R38, R78, |R38| ;  /* 0x000000004e267229 */ /* 0x000fc60000000426 */
[----:B------:R-:W5:Y:S01]  /*3bf0*/  LDG.E.64 R4, desc[UR4][R8.64+0x430] ;  /* 0x0004300408047981 */ /* 0x000f62000c1e1b00 */
[----:B------:R-:W-:Y:S02]  /*3c00*/  DADD R74, R6, -R74 ;  /* 0x00000000064a7229 */ /* 0x000fe4000000084a */
[----:B------:R-:W-:Y:S01]  /*3c10*/  DADD R36, R20, -R36 ;  /* 0x0000000014247229 */ /* 0x000fe20000000824 */
[----:B------:R-:W5:Y:S01]  /*3c20*/  LDG.E.64 R6, desc[UR4][R8.64+0x538] ;  /* 0x0005380408067981 */ /* 0x000f62000c1e1b00 */
[----:B------:R-:W-:Y:S02]  /*3c30*/  DADD R50, R50, |R62| ;  /* 0x0000000032327229 */ /* 0x000fe4000000043e */
        /* <DEDUP_REMOVED lines=8> */
[----:B------:R-:W-:Y:S02]  /*3cc0*/  DADD R82, R82, |R70| ;  /* 0x0000000052527229 */ /* 0x000fe40000000446 */
[C---:B------:R-:W-:Y:S02]  /*3cd0*/  DADD R66, R20.reuse, -R66 ;  /* 0x0000000014427229 */ /* 0x040fe40000000842 */
[----:B------:R-:W-:Y:S01]  /*3ce0*/  DADD R70, R20, -R28 ;  /* 0x0000000014467229 */ /* 0x000fe2000000081c */
[----:B------:R-:W5:Y:S01]  /*3cf0*/  LDG.E.64 R28, desc[UR4][R8.64+0x548] ;  /* 0x00054804081c7981 */ /* 0x000f62000c1e1b00 */
[----:B------:R-:W-:Y:S02]  /*3d00*/  DADD R46, R46, |R74| ;  /* 0x000000002e2e7229 */ /* 0x000fe4000000044a */
[C---:B------:R-:W-:Y:S02]  /*3d10*/  DADD R30, R20.reuse, -R30 ;  /* 0x00000000141e7229 */ /* 0x040fe4000000081e */
[----:B------:R-:W-:Y:S01]  /*3d20*/  DADD R74, R20, -R52 ;  /* 0x00000000144a7229 */ /* 0x000fe20000000834 */
[----:B------:R-:W5:Y:S01]  /*3d30*/  LDG.E.64 R52, desc[UR4][R8.64+0x650] ;  /* 0x0006500408347981 */ /* 0x000f62000c1e1b00 */
[----:B------:R-:W-:-:S03]  /*3d40*/  DADD R32, R32, |R66| ;  /* 0x0000000020207229 */ /* 0x000fc60000000442 */
[----:B------:R-:W5:Y:S01]  /*3d50*/  LDG.E.64 R66, desc[UR4][R8.64+0x758] ;  /* 0x0007580408427981 */ /* 0x000f62000c1e1b00 */
[----:B------:R-:W-:Y:S02]  /*3d60*/  DADD R68, R20, -R68 ;  /* 0x0000000014447229 */ /* 0x000fe40000000844 */
[----:B------:R-:W-:Y:S01]  /*3d70*/  DADD R26, R26, |R30| ;  /* 0x000000001a1a7229 */ /* 0x000fe2000000041e */
[----:B------:R-:W5:Y:S01]  /*3d80*/  LDG.E.64 R30, desc[UR4][R8.64+0x658] ;  /* 0x00065804081e7981 */ /* 0x000f62000c1e1b00 */
[----:B------:R-:W-:Y:S02]  /*3d90*/  DADD R82, R82, |R70| ;  /* 0x0000000052527229 */ /* 0x000fe40000000446 */
[----:B------:R-:W-:Y:S01]  /*3da0*/  DADD R70, R48, -R16 ;  /* 0x0000000030467229 */ /* 0x000fe20000000810 */
[----:B------:R-:W5:Y:S01]  /*3db0*/  LDG.E.64 R16, desc[UR4][R8.64+0x760] ;  /* 0x0007600408107981 */ /* 0x000f62000c1e1b00 */
[----:B------:R-:W-:Y:S02]  /*3dc0*/  DADD R46, R46, |R68| ;  /* 0x000000002e2e7229 */ /* 0x000fe40000000444 */
[----:B------:R-:W-:Y:S01]  /*3dd0*/  DADD R78, R48, -R86 ;  /* 0x00000000304e7229 */ /* 0x000fe20000000856 */
[----:B------:R-:W5:Y:S01]  /*3de0*/  LDG.E.64 R68, desc[UR4][R8.64+0x868] ;  /* 0x0008680408447981 */ /* 0x000f62000c1e1b00 */
[----:B------:R-:W-:-:S02]  /*3df0*/  DADD R22, R20, -R22 ;  /* 0x0000000014167229 */ /* 0x000fc40000000816 */
        /* <DEDUP_REMOVED lines=10> */
[----:B------:R-:W-:Y:S01]  /*3ea0*/  DADD R86, R34, -R76 ;  /* 0x0000000022567229 */ /* 0x000fe2000000084c */
[----:B------:R-:W5:Y:S01]  /*3eb0*/  LDG.E.64 R70, desc[UR4][R8.64+0xa80] ;  /* 0x000a800408467981 */ /* 0x000f62000c1e1b00 */
[----:B------:R-:W-:-:S03]  /*3ec0*/  DADD R60, R48, -R60 ;  /* 0x00000000303c7229 */ /* 0x000fc6000000083c */
[----:B------:R-:W5:Y:S01]  /*3ed0*/  LDG.E.64 R76, desc[UR4][R8.64+0x878] ;  /* 0x00087804084c7981 */ /* 0x000f62000c1e1b00 */
[----:B------:R-:W-:-:S03]  /*3ee0*/  DADD R50, R50, |R84| ;  /* 0x0000000032327229 */ /* 0x000fc60000000454 */
[----:B------:R-:W5:Y:S01]  /*3ef0*/  LDG.E.64 R84, desc[UR4][R8.64+0x980] ;  /* 0x0009800408547981 */ /* 0x000f62000c1e1b00 */
[----:B------:R-:W-:-:S03]  /*3f00*/  DADD R80, R22, |R80| ;  /* 0x0000000016507229 */ /* 0x000fc60000000450 */
[----:B------:R-:W5:Y:S01]  /*3f10*/  LDG.E.64 R22, desc[UR4][R8.64+0xa88] ;  /* 0x000a880408167981 */ /* 0x000f62000c1e1b00 */
[----:B------:R-:W-:-:S03]  /*3f20*/  DADD R32, R32, |R60| ;  /* 0x0000000020207229 */ /* 0x000fc6000000043c */
[----:B------:R-:W5:Y:S01]  /*3f30*/  LDG.E.64 R60, desc[UR4][R8.64+0x988] ;  /* 0x00098804083c7981 */ /* 0x000f62000c1e1b00 */
[----:B------:R-:W-:-:S03]  /*3f40*/  DADD R86, R42, |R86| ;  /* 0x000000002a567229 */ /* 0x000fc60000000456 */
[----:B------:R-:W5:Y:S01]  /*3f50*/  LDG.E.64 R42, desc[UR4][R8.64+0xa90] ;  /* 0x000a9004082a7981 */ /* 0x000f62000c1e1b00 */
[----:B------:R-:W-:Y:S01]  /*3f60*/  SEL R2, R2, RZ, P0 ;  /* 0x000000ff02027207 */ /* 0x000fe20000000000 */
[----:B------:R-:W-:Y:S02]  /*3f70*/  DADD R90, R12, -R90 ;  /* 0x000000000c5a7229 */ /* 0x000fe4000000085a */
[----:B--2---:R-:W-:Y:S02]  /*3f80*/  DADD R10, R34, -R10 ;  /* 0x00000000220a7229 */ /* 0x004fe4000000080a */
[----:B---3--:R-:W-:-:S06]  /*3f90*/  DADD R40, R18, -R40 ;  /* 0x0000000012287229 */ /* 0x008fcc0000000828 */
[----:B------:R-:W-:Y:S02]  /*3fa0*/  DADD R50, R50, |R10| ;  /* 0x0000000032327229 */ /* 0x000fe4000000040a */
[----:B------:R-:W-:Y:S02]  /*3fb0*/  DADD R40, |R40|, R86 ;  /* 0x0000000028287229 */ /* 0x000fe40000000256 */
[----:B----4-:R-:W-:Y:S02]  /*3fc0*/  DADD R56, R12, -R56 ;  /* 0x000000000c387229 */ /* 0x010fe40000000838 */
[----:B-----5:R-:W-:-:S06]  /*3fd0*/  DADD R24, R18, -R24 ;  /* 0x0000000012187229 */ /* 0x020fcc0000000818 */
[----:B------:R-:W-:Y:S02]  /*3fe0*/  DADD R40, R40, |R56| ;  /* 0x0000000028287229 */ /* 0x000fe40000000438 */
[----:B------:R-:W-:Y:S02]  /*3ff0*/  DADD R44, R12, -R44 ;  /* 0x000000000c2c7229 */ /* 0x000fe4000000082c */
[----:B------:R-:W-:Y:S02]  /*4000*/  DADD R58, R34, -R58 ;  /* 0x00000000223a7229 */ /* 0x000fe4000000083a */
[----:B------:R-:W-:Y:S02]  /*4010*/  DADD R24, |R24|, R50 ;  /* 0x0000000018187229 */ /* 0x000fe40000000232 */
[----:B------:R-:W-:-:S04]  /*4020*/  DSETP.GEU.AND P4, PT, R40, R2, PT ;  /* 0x000000022800722a */ /* 0x000fc80003f8e000 */
[----:B------:R-:W-:Y:S02]  /*4030*/  DADD R78, R78, |R58| ;  /* 0x000000004e4e7229 */ /* 0x000fe4000000043a */
[----:B------:R-:W-:Y:S02]  /*4040*/  DADD R4, R18, -R4 ;  /* 0x0000000012047229 */ /* 0x000fe40000000804 */
[----:B------:R-:W-:Y:S02]  /*4050*/  DADD R24, R24, |R44| ;  /* 0x0000000018187229 */ /* 0x000fe4000000042c */
[----:B------:R-:W-:Y:S01]  /*4060*/  DADD R6, R34, -R6 ;  /* 0x0000000022067229 */ /* 0x000fe20000000806 */
[----:B------:R-:W-:Y:S02]  /*4070*/  FSEL R2, R40, R2, !P4 ;  /* 0x0000000228027208 */ /* 0x000fe40006000000 */
[----:B------:R-:W-:Y:S01]  /*4080*/  FSEL R3, R41, R3, !P4 ;  /* 0x0000000329037208 */ /* 0x000fe20006000000 */
[----:B------:R-:W-:-:S02]  /*4090*/  DADD R4, |R4|, R78 ;  /* 0x0000000004047229 */ /* 0x000fc4000000024e */
[----:B------:R-:W-:Y:S02]  /*40a0*/  DADD R62, R12, -R62 ;  /* 0x000000000c3e7229 */ /* 0x000fe4000000083e */
[----:B------:R-:W-:Y:S02]  /*40b0*/  DADD R6, R80, |R6| ;  /* 0x0000000050067229 */ /* 0x000fe40000000406 */
[----:B------:R-:W-:Y:S02]  /*40c0*/  DSETP.GEU.AND P5, PT, R24, R2, PT ;  /* 0x000000021800722a */ /* 0x000fe40003fae000 */
[----:B------:R-:W-:Y:S02]  /*40d0*/  DADD R38, R18, -R38 ;  /* 0x0000000012267229 */ /* 0x000fe40000000826 */
[----:B------:R-:W-:Y:S02]  /*40e0*/  DADD R4, R4, |R62| ;  /* 0x0000000004047229 */ /* 0x000fe4000000043e */
[----:B------:R-:W-:Y:S01]  /*40f0*/  DADD R64, R34, -R64 ;  /* 0x0000000022407229 */ /* 0x000fe20000000840 */
[----:B------:R-:W-:-:S02]  /*4100*/  FSEL R2, R24, R2, !P5 ;  /* 0x0000000218027208 */ /* 0x000fc40006800000 */
[----:B------:R-:W-:Y:S01]  /*4110*/  FSEL R3, R25, R3, !P5 ;  /* 0x0000000319037208 */ /* 0x000fe20006800000 */
[----:B------:R-:W-:Y:S02]  /*4120*/  DADD R14, R48, -R14 ;  /* 0x00000000300e7229 */ /* 0x000fe4000000080e */
[----:B------:R-:W-:Y:S02]  /*4130*/  DADD R6, |R38|, R6 ;  /* 0x0000000026067229 */ /* 0x000fe40000000206 */
[----:B------:R-:W-:Y:S02]  /*4140*/  DADD R28, R12, -R28 ;  /* 0x000000000c1c7229 */ /* 0x000fe4000000081c */
[----:B------:R-:W-:Y:S02]  /*4150*/  DADD R32, R32, |R64| ;  /* 0x0000000020207229 */ /* 0x000fe40000000440 */
[----:B------:R-:W-:Y:S02]  /*4160*/  DSETP.GEU.AND P6, PT, R4, R2, PT ;  /* 0x000000020400722a */ /* 0x000fe40003fce000 */
[----:B------:R-:W-:-:S02]  /*4170*/  DADD R52, R18, -R52 ;  /* 0x0000000012347229 */ /* 0x000fc40000000834 */
[----:B------:R-:W-:Y:S02]  /*4180*/  DADD R14, R46, |R14| ;  /* 0x000000002e0e7229 */ /* 0x000fe4000000040e */
[----:B------:R-:W-:Y:S02]  /*4190*/  DADD R66, R34, -R66 ;  /* 0x0000000022427229 */ /* 0x000fe40000000842 */
[----:B------:R-:W-:Y:S01]  /*41a0*/  DADD R6, R6, |R28| ;  /* 0x0000000006067229 */ /* 0x000fe2000000041c */
[----:B------:R-:W-:Y:S02]  /*41b0*/  FSEL R2, R4, R2, !P6 ;  /* 0x0000000204027208 */ /* 0x000fe40007000000 */
[----:B------:R-:W-:Y:S01]  /*41c0*/  FSEL R3, R5, R3, !P6 ;  /* 0x0000000305037208 */ /* 0x000fe20007000000 */
[----:B------:R-:W-:Y:S02]  /*41d0*/  DADD R54, R48, -R54 ;  /* 0x0000000030367229 */ /* 0x000fe40000000836 */
[----:B------:R-:W-:-:S02]  /*41e0*/  DADD R52, |R52|, R32 ;  /* 0x0000000034347229 */ /* 0x000fc40000000220 */
[----:B------:R-:W-:Y:S02]  /*41f0*/  DADD R30, R12, -R30 ;  /* 0x000000000c1e7229 */ /* 0x000fe4000000081e */
[----:B------:R-:W-:Y:S02]  /*4200*/  DADD R14, R14, |R66| ;  /* 0x000000000e0e7229 */ /* 0x000fe40000000442 */
[----:B------:R-:W-:Y:S02]  /*4210*/  DADD R16, R18, -R16 ;  /* 0x0000000012107229 */ /* 0x000fe40000000810 */
[----:B------:R-:W-:Y:S02]  /*4220*/  DSETP.GEU.AND P3, PT, R6, R2, PT ;  /* 0x000000020600722a */ /* 0x000fe40003f6e000 */
[----:B------:R-:W-:Y:S02]  /*4230*/  DADD R54, R88, |R54| ;  /* 0x0000000058367229 */ /* 0x000fe40000000436 */
[----:B------:R-:W-:-:S02]  /*4240*/  DADD R68, R34, -R68 ;  /* 0x0000000022447229 */ /* 0x000fc40000000844 */
[----:B------:R-:W-:Y:S01]  /*4250*/  DADD R30, R52, |R30| ;  /* 0x00000000341e7229 */ /* 0x000fe2000000041e */
[----:B------:R-:W-:Y:S02]  /*4260*/  FSEL R2, R6, R2, !P3 ;  /* 0x0000000206027208 */ /* 0x000fe40005800000 */
[----:B------:R-:W-:Y:S01]  /*4270*/  FSEL R3, R7, R3, !P3 ;  /* 0x0000000307037208 */ /* 0x000fe20005800000 */
[----:B------:R-:W-:Y:S02]  /*4280*/  DADD R20, R48, -R20 ;  /* 0x0000000030147229 */ /* 0x000fe40000000814 */
[----:B------:R-:W-:Y:S02]  /*4290*/  DADD R16, |R16|, R14 ;  /* 0x0000000010107229 */ /* 0x000fe4000000020e */
[----:B------:R-:W-:Y:S02]  /*42a0*/  DADD R74, R12, -R74 ;  /* 0x000000000c4a7229 */ /* 0x000fe4000000084a */
[----:B------:R-:W-:-:S02]  /*42b0*/  DADD R54, R54, |R68| ;  /* 0x0000000036367229 */ /* 0x000fc40000000444 */
[----:B------:R-:W-:Y:S02]  /*42c0*/  DADD R36, R18, -R36 ;  /* 0x0000000012247229 */ /* 0x000fe40000000824 */
[----:B------:R-:W-:Y:S02]  /*42d0*/  DSETP.GEU.AND P2, PT, R30, R2, PT ;  /* 0x000000021e00722a */ /* 0x000fe40003f4e000 */
[----:B------:R-:W-:Y:S02]  /*42e0*/  DADD R20, R82, |R20| ;  /* 0x0000000052147229 */ /* 0x000fe40000000414 */
[----:B------:R-:W-:Y:S02]  /*42f0*/  DADD R72, R34, -R72 ;  /* 0x0000000022487229 */ /* 0x000fe40000000848 */
[----:B------:R-:W-:Y:S01]  /*4300*/  DADD R16, R16, |R74| ;  /* 0x0000000010107229 */ /* 0x000fe2000000044a */
[----:B------:R-:W-:Y:S02]  /*4310*/  FSEL R2, R30, R2, !P2 ;  /* 0x000000021e027208 */ /* 0x000fe40005000000 */
[----:B------:R-:W-:Y:S01]  /*4320*/  FSEL R3, R31, R3, !P2 ;  /* 0x000000031f037208 */ /* 0x000fe20005000000 */
[----:B------:R-:W-:-:S02]  /*4330*/  DADD R70, R48, -R70 ;  /* 0x0000000030467229 */ /* 0x000fc40000000846 */
[----:B------:R-:W-:Y:S02]  /*4340*/  DADD R36, |R36|, R54 ;  /* 0x0000000024247229 */ /* 0x000fe40000000236 */
[----:B------:R-:W-:Y:S02]  /*4350*/  DADD R76, R12, -R76 ;  /* 0x000000000c4c7229 */ /* 0x000fe4000000084c */
[----:B------:R-:W-:Y:S02]  /*4360*/  DADD R20, R20, |R72| ;  /* 0x0000000014147229 */ /* 0x000fe40000000448 */
[----:B------:R-:W-:Y:S02]  /*4370*/  DADD R84, R18, -R84 ;  /* 0x0000000012547229 */ /* 0x000fe40000000854 */
[----:B------:R-:W-:Y:S02]  /*4380*/  DSETP.GEU.AND P1, PT, R16, R2, PT ;  /* 0x000000021000722a */ /* 0x000fe40003f2e000 */
[----:B------:R-:W-:-:S02]  /*4390*/  DADD R26, R26, |R70| ;  /* 0x000000001a1a7229 */ /* 0x000fc40000000446 */
[----:B------:R-:W-:Y:S02]  /*43a0*/  DADD R22, R34, -R22 ;  /* 0x0000000022167229 */ /* 0x000fe40000000816 */
[----:B------:R-:W-:Y:S01]  /*43b0*/  DADD R36, R36, |R76| ;  /* 0x0000000024247229 */ /* 0x000fe2000000044c */
[----:B------:R-:W-:Y:S02]  /*43c0*/  FSEL R2, R16, R2, !P1 ;  /* 0x0000000210027208 */ /* 0x000fe40004800000 */
[----:B------:R-:W-:Y:S01]  /*43d0*/  FSEL R3, R17, R3, !P1 ;  /* 0x0000000311037208 */ /* 0x000fe20004800000 */
[----:B------:R-:W-:Y:S02]  /*43e0*/  DADD R84, |R84|, R20 ;  /* 0x0000000054547229 */ /* 0x000fe40000000214 */
[----:B------:R-:W-:Y:S01]  /*43f0*/  DADD R60, R12, -R60 ;  /* 0x000000000c3c7229 */ /* 0x000fe2000000083c */
[----:B------:R-:W-:Y:S01]  /*4400*/  SEL R4, RZ, 0x1, P4 ;  /* 0x00000001ff047807 */ /* 0x000fe20002000000 */
[----:B------:R-:W-:-:S02]  /*4410*/  DADD R22, R26, |R22| ;  /* 0x000000001a167229 */ /* 0x000fc40000000416 */
[----:B------:R-:W-:Y:S02]  /*4420*/  DADD R42, R18, -R42 ;  /* 0x00000000122a7229 */ /* 0x000fe4000000082a */
[----:B------:R-:W-:Y:S01]  /*4430*/  DSETP.GEU.AND P0, PT, R36, R2, PT ;  /* 0x000000022400722a */ /* 0x000fe20003f0e000 */
[----:B------:R-:W-:Y:S01]  /*4440*/  SEL R6, R4, 0x2, P5 ;  /* 0x0000000204067807 */ /* 0x000fe20002800000 */
[----:B------:R-:W-:Y:S01]  /*4450*/  DADD R60, R84, |R60| ;  /* 0x00000000543c7229 */ /* 0x000fe2000000043c */
[----:B------:R-:W0:Y:S02]  /*4460*/  LDC.64 R4, c[0x0][0x390] ;  /* 0x0000e400ff047b82 */ /* 0x000e240000000a00 */
[----:B------:R-:W-:Y:S02]  /*4470*/  SEL R6, R6, 0x3, P6 ;  /* 0x0000000306067807 */ /* 0x000fe40003000000 */
[----:B------:R-:W-:Y:S02]  /*4480*/  FSEL R2, R36, R2, !P0 ;  /* 0x0000000224027208 */ /* 0x000fe40004000000 */
[----:B------:R-:W-:Y:S01]  /*4490*/  FSEL R3, R37, R3, !P0 ;  /* 0x0000000325037208 */ /* 0x000fe20004000000 */
[----:B------:R-:W-:Y:S01]  /*44a0*/  DADD R42, |R42|, R22 ;  /* 0x000000002a2a7229 */ /* 0x000fe20000000216 */
[----:B------:R-:W-:-:S04]  /*44b0*/  SEL R6, R6, 0x4, P3 ;  /* 0x0000000406067807 */ /* 0x000fc80001800000 */
[----:B------:R-:W-:Y:S01]  /*44c0*/  DSETP.GEU.AND P4, PT, R60, R2, PT ;  /* 0x000000023c00722a */ /* 0x000fe20003f8e000 */
[----:B------:R-:W-:Y:S02]  /*44d0*/  SEL R6, R6, 0x5, P2 ;  /* 0x0000000506067807 */ /* 0x000fe40001000000 */
[----:B------:R-:W-:Y:S02]  /*44e0*/  DADD R42, R42, |R90| ;  /* 0x000000002a2a7229 */ /* 0x000fe4000000045a */
[----:B------:R-:W-:Y:S02]  /*44f0*/  SEL R6, R6, 0x6, P1 ;  /* 0x0000000606067807 */ /* 0x000fe40000800000 */
[----:B------:R-:W-:Y:S02]  /*4500*/  FSEL R2, R60, R2, !P4 ;  /* 0x000000023c027208 */ /* 0x000fe40006000000 */
[----:B------:R-:W-:Y:S02]  /*4510*/  FSEL R3, R61, R3, !P4 ;  /* 0x000000033d037208 */ /* 0x000fe40006000000 */
[----:B------:R-:W-:-:S04]  /*4520*/  SEL R6, R6, 0x7, P0 ;  /* 0x0000000706067807 */ /* 0x000fc80000000000 */
[----:B------:R-:W-:Y:S01]  /*4530*/  DSETP.GEU.AND P0, PT, R42, R2, PT ;  /* 0x000000022a00722a */ /* 0x000fe20003f0e000 */
[----:B------:R-:W-:Y:S01]  /*4540*/  SEL R6, R6, 0x8, P4 ;  /* 0x0000000806067807 */ /* 0x000fe20002000000 */
[----:B0-----:R-:W-:-:S04]  /*4550*/  IMAD.WIDE R2, R0, 0x4, R4 ;  /* 0x0000000400027825 */ /* 0x001fc800078e0204 */
[----:B------:R-:W-:-:S05]  /*4560*/  SEL R5, R6, 0x9, P0 ;  /* 0x0000000906057807 */ /* 0x000fca0000000000 */
[----:B------:R-:W-:Y:S01]  /*4570*/  STG.E desc[UR4][R2.64], R5 ;  /* 0x0000000502007986 */ /* 0x000fe2000c101904 */
[----:B------:R-:W-:Y:S05]  /*4580*/  EXIT ;  /* 0x000000000000794d */ /* 0x000fea0003800000 */
.L_x_0:
[----:B------:R-:W-:-:S00]  /*4590*/  BRA `(.L_x_0) ;  /* 0xfffffffc00fc7947 */ /* 0x000fc0000383ffff */
[----:B------:R-:W-:-:S00]  /*45a0*/  NOP ;  /* 0x0000000000007918 */ /* 0x000fc00000000000 */
        /* <DEDUP_REMOVED lines=13> */
.L_x_20:


//--------------------- .text._Z13find_avg_distPdiPiS_ --------------------------
	.section	.text._Z13find_avg_distPdiPiS_,"ax",@progbits
	.align	128
        .global         _Z13find_avg_distPdiPiS_
        .type           _Z13find_avg_distPdiPiS_,@function
        .size           _Z13find_avg_distPdiPiS_,(.L_x_19 - _Z13find_avg_distPdiPiS_)
        .other          _Z13find_avg_distPdiPiS_,@"STO_CUDA_ENTRY STV_DEFAULT"
_Z13find_avg_distPdiPiS_:
.text._Z13find_avg_distPdiPiS_:
[----:B------:R-:W-:Y:S01]  /*0000*/  LDC R1, c[0x0][0x37c] ;  /* 0x0000df00ff017b82 */ /* 0x000fe20000000800 */
[----:B------:R-:W0:Y:S07]  /*0010*/  S2R R5, SR_TID.X ;  /* 0x0000000000057919 */ /* 0x000e2e0000002100 */
[----:B------:R-:W0:Y:S01]  /*0020*/  S2UR UR4, SR_CTAID.X ;  /* 0x00000000000479c3 */ /* 0x000e220000002500 */
[----:B------:R-:W1:Y:S07]  /*0030*/  LDCU.64 UR6, c[0x0][0x358] ;  /* 0x00006b00ff0677ac */ /* 0x000e6e0008000a00 */
[----:B------:R-:W0:Y:S01]  /*0040*/  LDC R0, c[0x0][0x360] ;  /* 0x0000d800ff007b82 */ /* 0x000e220000000800 */
[----:B------:R-:W2:Y:S07]  /*0050*/  LDCU UR8, c[0x0][0x388] ;  /* 0x00007100ff0877ac */ /* 0x000eae0008000800 */
[----:B------:R-:W3:Y:S08]  /*0060*/  LDC.64 R2, c[0x0][0x390] ;  /* 0x0000e400ff027b82 */ /* 0x000ef00000000a00 */
[----:B------:R-:W4:Y:S01]  /*0070*/  LDC.64 R8, c[0x0][0x398] ;  /* 0x0000e600ff087b82 */ /* 0x000f220000000a00 */
[----:B0-----:R-:W-:Y:S01]  /*0080*/  IMAD R0, R0, UR4, R5 ;  /* 0x0000000400007c24 */ /* 0x001fe2000f8e0205 */
[----:B------:R-:W0:Y:S03]  /*0090*/  LDCU UR4, c[0x0][0x388] ;  /* 0x00007100ff0477ac */ /* 0x000e260008000800 */
[----:B---3--:R-:W-:-:S06]  /*00a0*/  IMAD.WIDE R2, R0, 0x4, R2 ;  /* 0x0000000400027825 */ /* 0x008fcc00078e0202 */
[----:B-1----:R-:W0:Y:S01]  /*00b0*/  LDG.E R2, desc[UR6][R2.64] ;  /* 0x0000000602027981 */ /* 0x002e22000c1e1900 */
[----:B------:R-:W-:Y:S01]  /*00c0*/  BSSY.RECONVERGENT B0, `(.L_x_1) ;  /* 0x00000c0000007945 */ /* 0x000fe20003800200 */
[----:B------:R-:W-:Y:S02]  /*00d0*/  IMAD.MOV.U32 R10, RZ, RZ, 0x0 ;  /* 0x00000000ff0a7424 */ /* 0x000fe400078e00ff */
[----:B------:R-:W-:Y:S02]  /*00e0*/  IMAD.MOV.U32 R11, RZ, RZ, 0x7ff00000 ;  /* 0x7ff00000ff0b7424 */ /* 0x000fe400078e00ff */
[----:B----4-:R-:W-:Y:S01]  /*00f0*/  IMAD.WIDE R8, R0, 0x8, R8 ;  /* 0x0000000800087825 */ /* 0x010fe200078e0208 */
[----:B0-----:R-:W-:-:S13]  /*0100*/  ISETP.NE.AND P0, PT, R2, UR4, PT ;  /* 0x0000000402007c0c */ /* 0x001fda000bf05270 */
[----:B--2---:R-:W-:Y:S05]  /*0110*/  @P0 BRA `(.L_x_2) ;  /* 0x0000000800e80947 */ /* 0x004fea0003800000 */
[----:B------:R-:W0:Y:S01]  /*0120*/  LDCU.64 UR4, c[0x0][0x380] ;  /* 0x00007000ff0477ac */ /* 0x000e220008000a00 */
[----:B------:R-:W1:Y:S01]  /*0130*/  LDC.64 R6, c[0x0][0x390] ;  /* 0x0000e400ff067b82 */ /* 0x000e620000000a00 */
[----:B------:R-:W-:Y:S01]  /*0140*/  IMAD R15, R0, 0x22, RZ ;  /* 0x00000022000f7824 */ /* 0x000fe200078e02ff */
[----:B------:R-:W-:Y:S02]  /*0150*/  CS2R R2, SRZ ;  /* 0x0000000000027805 */ /* 0x000fe4000001ff00 */
[----:B------:R-:W-:Y:S01]  /*0160*/  CS2R R12, SRZ ;  /* 0x00000000000c7805 */ /* 0x000fe2000001ff00 */
[----:B0-----:R-:W-:-:S04]  /*0170*/  UIADD3 UR4, UP0, UPT, UR4, 0x8, URZ ;  /* 0x0000000804047890 */ /* 0x001fc8000ff1e0ff */
[----:B------:R-:W-:Y:S02]  /*0180*/  UIADD3.X UR5, UPT, UPT, URZ, UR5, URZ, UP0, !UPT ;  /* 0x00000005ff057290 */ /* 0x000fe400087fe4ff */
[----:B------:R-:W-:-:S04]  /*0190*/  IMAD.U32 R4, RZ, RZ, UR4 ;  /* 0x00000004ff047e24 */ /* 0x000fc8000f8e00ff */
[----:B------:R-:W-:Y:S02]  /*01a0*/  IMAD.U32 R5, RZ, RZ, UR5 ;  /* 0x00000005ff057e24 */ /* 0x000fe4000f8e00ff */
[----:B------:R-:W-:-:S07]  /*01b0*/  IMAD.WIDE R14, R15, 0x8, R4 ;  /* 0x000000080f0e7825 */ /* 0x000fce00078e0204 */
.L_x_6:
[----:B------:R-:W-:Y:S01]  /*01c0*/  ISETP.NE.AND P0, PT, R3, R0, PT ;  /* 0x000000000300720c */ /* 0x000fe20003f05270 */
[----:B------:R-:W-:-:S12]  /*01d0*/  BSSY.RECONVERGENT B1, `(.L_x_3) ;  /* 0x0000096000017945 */ /* 0x000fd80003800200 */
[----:B0-----:R-:W-:Y:S05]  /*01e0*/  @!P0 BRA `(.L_x_4) ;  /* 0x0000000800448947 */ /* 0x001fea0003800000 */
[----:B-1----:R-:W-:-:S06]  /*01f0*/  IMAD.WIDE.U32 R16, R3, 0x4, R6 ;  /* 0x0000000403107825 */ /* 0x002fcc00078e0006 */
[----:B------:R-:W2:Y:S02]  /*0200*/  LDG.E R16, desc[UR6][R16.64] ;  /* 0x0000000610107981 */ /* 0x000ea4000c1e1900 */
[----:B--2---:R-:W-:-:S13]  /*0210*/  ISETP.NE.AND P0, PT, R16, UR8, PT ;  /* 0x0000000810007c0c */ /* 0x004fda000bf05270 */
[----:B------:R-:W-:Y:S05]  /*0220*/  @P0 BRA `(.L_x_4) ;  /* 0x0000000800340947 */ /* 0x000fea0003800000 */
[----:B------:R-:W-:Y:S01]  /*0230*/  IMAD R17, R3, 0x22, RZ ;  /* 0x0000002203117824 */ /* 0x000fe200078e02ff */
[----:B------:R-:W2:Y:S03]  /*0240*/  LDG.E.64 R22, desc[UR6][R14.64+-0x8] ;  /* 0xfffff8060e167981 */ /* 0x000ea6000c1e1b00 */
[----:B------:R-:W-:Y:S01]  /*0250*/  IMAD.WIDE.U32 R16, R17, 0x8, R4 ;  /* 0x0000000811107825 */ /* 0x000fe200078e0004 */
[----:B------:R-:W3:Y:S04]  /*0260*/  LDG.E.64 R18, desc[UR6][R14.64] ;  /* 0x000000060e127981 */ /* 0x000ee8000c1e1b00 */
[----:B------:R-:W2:Y:S04]  /*0270*/  LDG.E.64 R24, desc[UR6][R16.64+-0x8] ;  /* 0xfffff80610187981 */ /* 0x000ea8000c1e1b00 */
[----:B------:R-:W3:Y:S04]  /*0280*/  LDG.E.64 R20, desc[UR6][R16.64] ;  /* 0x0000000610147981 */ /* 0x000ee8000c1e1b00 */
[----:B------:R-:W4:Y:S01]  /*0290*/  LDG.E.64 R26, desc[UR6][R14.64+0x8] ;  /* 0x000008060e1a7981 */ /* 0x000f22000c1e1b00 */
[----:B--2---:R-:W-:-:S03]  /*02a0*/  DADD R22, R22, -R24 ;  /* 0x0000000016167229 */ /* 0x004fc60000000818 */
[----:B------:R-:W2:Y:S01]  /*02b0*/  LDG.E.64 R24, desc[UR6][R16.64+0x10] ;  /* 0x0000100610187981 */ /* 0x000ea2000c1e1b00 */
[----:B---3--:R-:W-:-:S04]  /*02c0*/  DADD R20, R18, -R20 ;  /* 0x0000000012147229 */ /* 0x008fc80000000814 */
[----:B------:R-:W-:Y:S02]  /*02d0*/  DADD R18, RZ, |R22| ;  /* 0x00000000ff127229 */ /* 0x000fe40000000416 */
[----:B------:R-:W4:Y:S06]  /*02e0*/  LDG.E.64 R22, desc[UR6][R16.64+0x8] ;  /* 0x0000080610167981 */ /* 0x000f2c000c1e1b00 */
[----:B------:R-:W-:Y:S02]  /*02f0*/  DADD R20, R18, |R20| ;  /* 0x0000000012147229 */ /* 0x000fe40000000414 */
[----:B------:R-:W2:Y:S01]  /*0300*/  LDG.E.64 R18, desc[UR6][R14.64+0x10] ;  /* 0x000010060e127981 */ /* 0x000ea2000c1e1b00 */
[----:B----4-:R-:W-:-:S03]  /*0310*/  DADD R22, R26, -R22 ;  /* 0x000000001a167229 */ /* 0x010fc60000000816 */
[----:B------:R-:W3:Y:S05]  /*0320*/  LDG.E.64 R26, desc[UR6][R14.64+0x18] ;  /* 0x000018060e1a7981 */ /* 0x000eea000c1e1b00 */
[----:B------:R-:W-:Y:S02]  /*0330*/  DADD R20, R20, |R22| ;  /* 0x0000000014147229 */ /* 0x000fe40000000416 */
[----:B------:R-:W3:Y:S01]  /*0340*/  LDG.E.64 R22, desc[UR6][R16.64+0x18] ;  /* 0x0000180610167981 */ /* 0x000ee2000c1e1b00 */
[----:B--2---:R-:W-:-:S03]  /*0350*/  DADD R18, R18, -R24 ;  /* 0x0000000012127229 */ /* 0x004fc60000000818 */
[----:B------:R-:W2:Y:S05]  /*0360*/  LDG.E.64 R24, desc[UR6][R16.64+0x20] ;  /* 0x0000200610187981 */ /* 0x000eaa000c1e1b00 */
[----:B------:R-:W-:Y:S01]  /*0370*/  DADD R18, R20, |R18| ;  /* 0x0000000014127229 */ /* 0x000fe20000000412 */
[----:B------:R-:W2:Y:S01]  /*0380*/  LDG.E.64 R20, desc[UR6][R14.64+0x20] ;  /* 0x000020060e147981 */ /* 0x000ea2000c1e1b00 */
[----:B---3--:R-:W-:-:S03]  /*0390*/  DADD R22, R26, -R22 ;  /* 0x000000001a167229 */ /* 0x008fc60000000816 */
        /* <DEDUP_REMOVED lines=89> */
[----:B------:R-:W-:Y:S01]  /*0930*/  DADD R22, R20, |R22| ;  /* 0x0000000014167229 */ /* 0x000fe20000000416 */
[----:B------:R-:W3:Y:S01]  /*0940*/  LDG.E.64 R20, desc[UR6][R16.64+0xd8] ;  /* 0x0000d80610147981 */ /* 0x000ee2000c1e1b00 */
[----:B--2---:R-:W-:-:S03]  /*0950*/  DADD R18, R18, -R24 ;  /* 0x0000000012127229 */ /* 0x004fc60000000818 */
[----:B------:R-:W2:Y:S05]  /*0960*/  LDG.E.64 R24, desc[UR6][R16.64+0xe0] ;  /* 0x0000e00610187981 */ /* 0x000eaa000c1e1b00 */
[----:B------:R-:W-:Y:S01]  /*0970*/  DADD R18, R22, |R18| ;  /* 0x0000000016127229 */ /* 0x000fe20000000412 */
[----:B------:R-:W2:Y:S01]  /*0980*/  LDG.E.64 R22, desc[UR6][R14.64+0xe0] ;  /* 0x0000e0060e167981 */ /* 0x000ea2000c1e1b00 */
[----:B---3--:R-:W-:-:S03]  /*0990*/  DADD R20, R26, -R20 ;  /* 0x000000001a147229 */ /* 0x008fc60000000814 */
[----:B------:R-:W3:Y:S01]  /*09a0*/  LDG.E.64 R26, desc[UR6][R16.64+0xf0] ;  /* 0x0000f006101a7981 */ /* 0x000ee2000c1e1b00 */
[----:B--2---:R-:W-:-:S04]  /*09b0*/  DADD R22, R22, -R24 ;  /* 0x0000000016167229 */ /* 0x004fc80000000818 */
[----:B------:R-:W-:Y:S01]  /*09c0*/  DADD R24, R18, |R20| ;  /* 0x0000000012187229 */ /* 0x000fe20000000414 */
[----:B------:R-:W2:Y:S04]  /*09d0*/  LDG.E.64 R18, desc[UR6][R14.64+0xe8] ;  /* 0x0000e8060e127981 */ /* 0x000ea8000c1e1b00 */
[----:B------:R-:W2:Y:S03]  /*09e0*/  LDG.E.64 R20, desc[UR6][R16.64+0xe8] ;  /* 0x0000e80610147981 */ /* 0x000ea6000c1e1b00 */
[----:B------:R-:W-:Y:S02]  /*09f0*/  DADD R22, R24, |R22| ;  /* 0x0000000018167229 */ /* 0x000fe40000000416 */
[----:B------:R-:W3:Y:S01]  /*0a00*/  LDG.E.64 R24, desc[UR6][R14.64+0xf0] ;  /* 0x0000f0060e187981 */ /* 0x000ee2000c1e1b00 */
[----:B--2---:R-:W-:-:S03]  /*0a10*/  DADD R18, R18, -R20 ;  /* 0x0000000012127229 */ /* 0x004fc60000000814 */
[----:B------:R-:W2:Y:S01]  /*0a20*/  LDG.E.64 R20, desc[UR6][R16.64+0xf8] ;  /* 0x0000f80610147981 */ /* 0x000ea2000c1e1b00 */
[----:B---3--:R-:W-:-:S03]  /*0a30*/  DADD R24, R24, -R26 ;  /* 0x0000000018187229 */ /* 0x008fc6000000081a */
[----:B------:R-:W3:Y:S01]  /*0a40*/  LDG.E.64 R26, desc[UR6][R16.64+0x100] ;  /* 0x00010006101a7981 */ /* 0x000ee2000c1e1b00 */
[----:B------:R-:W-:-:S03]  /*0a50*/  DADD R22, R22, |R18| ;  /* 0x0000000016167229 */ /* 0x000fc60000000412 */
[----:B------:R-:W2:Y:S05]  /*0a60*/  LDG.E.64 R18, desc[UR6][R14.64+0xf8] ;  /* 0x0000f8060e127981 */ /* 0x000eaa000c1e1b00 */
[----:B------:R-:W-:Y:S02]  /*0a70*/  DADD R24, R22, |R24| ;  /* 0x0000000016187229 */ /* 0x000fe40000000418 */
[----:B------:R-:W3:Y:S01]  /*0a80*/  LDG.E.64 R22, desc[UR6][R14.64+0x100] ;  /* 0x000100060e167981 */ /* 0x000ee2000c1e1b00 */
[----:B------:R-:W-:Y:S01]  /*0a90*/  VIADD R2, R2, 0x1 ;  /* 0x0000000102027836 */ /* 0x000fe20000000000 */
[----:B--2---:R-:W-:Y:S02]  /*0aa0*/  DADD R18, R18, -R20 ;  /* 0x0000000012127229 */ /* 0x004fe40000000814 */
[----:B---3--:R-:W-:-:S06]  /*0ab0*/  DADD R22, R22, -R26 ;  /* 0x0000000016167229 */ /* 0x008fcc000000081a */
[----:B------:R-:W-:-:S08]  /*0ac0*/  DADD R18, |R18|, R24 ;  /* 0x0000000012127229 */ /* 0x000fd00000000218 */
[----:B------:R-:W-:-:S08]  /*0ad0*/  DADD R18, R18, |R22| ;  /* 0x0000000012127229 */ /* 0x000fd00000000416 */
[----:B------:R-:W-:Y:S01]  /*0ae0*/  DADD R12, R12, R18 ;  /* 0x000000000c0c7229 */ /* 0x000fe20000000012 */
[----:B------:R-:W-:Y:S10]  /*0af0*/  BRA `(.L_x_5) ;  /* 0x00000000000c7947 */ /* 0x000ff40003800000 */
.L_x_4:
[----:B------:R-:W-:Y:S02]  /*0b00*/  IMAD.MOV.U32 R16, RZ, RZ, 0x0 ;  /* 0x00000000ff107424 */ /* 0x000fe400078e00ff */
[----:B------:R-:W-:-:S05]  /*0b10*/  IMAD.MOV.U32 R17, RZ, RZ, 0x7ff00000 ;  /* 0x7ff00000ff117424 */ /* 0x000fca00078e00ff */
[----:B------:R0:W-:Y:S02]  /*0b20*/  STG.E.64 desc[UR6][R8.64], R16 ;  /* 0x0000001008007986 */ /* 0x0001e4000c101b06 */
.L_x_5:
[----:B------:R-:W-:Y:S05]  /*0b30*/  BSYNC.RECONVERGENT B1 ;  /* 0x0000000000017941 */ /* 0x000fea0003800200 */
.L_x_3:
[----:B------:R-:W-:-:S05]  /*0b40*/  VIADD R3, R3, 0x1 ;  /* 0x0000000103037836 */ /* 0x000fca0000000000 */
[----:B------:R-:W-:-:S13]  /*0b50*/  ISETP.NE.AND P0, PT, R3, 0x1bd9, PT ;  /* 0x00001bd90300780c */ /* 0x000fda0003f05270 */
[----:B------:R-:W-:Y:S05]  /*0b60*/  @P0 BRA `(.L_x_6) ;  /* 0xfffffff400940947 */ /* 0x000fea000383ffff */
[----:B------:R-:W-:-:S13]  /*0b70*/  ISETP.NE.AND P0, PT, R2, RZ, PT ;  /* 0x000000ff0200720c */ /* 0x000fda0003f05270 */
[----:B------:R-:W-:Y:S05]  /*0b80*/  @!P0 BRA `(.L_x_2) ;  /* 0x00000000004c8947 */ /* 0x000fea0003800000 */
[----:B------:R-:W2:Y:S01]  /*0b90*/  I2F.F64 R4, R2 ;  /* 0x0000000200047312 */ /* 0x000ea20000201c00 */
[----:B-1----:R-:W-:Y:S01]  /*0ba0*/  IMAD.MOV.U32 R6, RZ, RZ, 0x1 ;  /* 0x00000001ff067424 */ /* 0x002fe200078e00ff */
[----:B------:R-:W-:Y:S01]  /*0bb0*/  FSETP.GEU.AND P1, PT, |R13|, 6.5827683646048100446e-37, PT ;  /* 0x036000000d00780b */ /* 0x000fe20003f2e200 */
[----:B------:R-:W-:Y:S05]  /*0bc0*/  BSSY.RECONVERGENT B1, `(.L_x_2) ;  /* 0x000000f000017945 */ /* 0x000fea0003800200 */
[----:B--2---:R-:W1:Y:S02]  /*0bd0*/  MUFU.RCP64H R7, R5 ;  /* 0x0000000500077308 */ /* 0x004e640000001800 */
[----:B-1----:R-:W-:-:S08]  /*0be0*/  DFMA R10, -R4, R6, 1 ;  /* 0x3ff00000040a742b */ /* 0x002fd00000000106 */
[----:B------:R-:W-:-:S08]  /*0bf0*/  DFMA R10, R10, R10, R10 ;  /* 0x0000000a0a0a722b */ /* 0x000fd0000000000a */
[----:B------:R-:W-:-:S08]  /*0c00*/  DFMA R10, R6, R10, R6 ;  /* 0x0000000a060a722b */ /* 0x000fd00000000006 */
[----:B------:R-:W-:-:S08]  /*0c10*/  DFMA R6, -R4, R10, 1 ;  /* 0x3ff000000406742b */ /* 0x000fd0000000010a */
[----:B------:R-:W-:-:S08]  /*0c20*/  DFMA R6, R10, R6, R10 ;  /* 0x000000060a06722b */ /* 0x000fd0000000000a */
[----:B------:R-:W-:-:S08]  /*0c30*/  DMUL R10, R12, R6 ;  /* 0x000000060c0a7228 */ /* 0x000fd00000000000 */
[----:B------:R-:W-:-:S08]  /*0c40*/  DFMA R14, -R4, R10, R12 ;  /* 0x0000000a040e722b */ /* 0x000fd0000000010c */
[----:B------:R-:W-:-:S10]  /*0c50*/  DFMA R10, R6, R14, R10 ;  /* 0x0000000e060a722b */ /* 0x000fd4000000000a */
[----:B------:R-:W-:-:S05]  /*0c60*/  FFMA R0, RZ, R5, R11 ;  /* 0x00000005ff007223 */ /* 0x000fca000000000b */
[----:B------:R-:W-:-:S13]  /*0c70*/  FSETP.GT.AND P0, PT, |R0|, 1.469367938527859385e-39, PT ;  /* 0x001000000000780b */ /* 0x000fda0003f04200 */
[----:B------:R-:W-:Y:S05]  /*0c80*/  @P0 BRA P1, `(.L_x_7) ;  /* 0x0000000000080947 */ /* 0x000fea0000800000 */
[----:B------:R-:W-:-:S07]  /*0c90*/  MOV R0, 0xcb0 ;  /* 0x00000cb000007802 */ /* 0x000fce0000000f00 */
[----:B0-----:R-:W-:Y:S05]  /*0ca0*/  CALL.REL.NOINC `($__internal_0_$__cuda_sm20_div_rn_f64_full) ;  /* 0x0000000000107944 */ /* 0x001fea0003c00000 */
.L_x_7:
[----:B------:R-:W-:Y:S05]  /*0cb0*/  BSYNC.RECONVERGENT B1 ;  /* 0x0000000000017941 */ /* 0x000fea0003800200 */
.L_x_2:
[----:B------:R-:W-:Y:S05]  /*0cc0*/  BSYNC.RECONVERGENT B0 ;  /* 0x0000000000007941 */ /* 0x000fea0003800200 */
.L_x_1:
[----:B------:R-:W-:Y:S01]  /*0cd0*/  STG.E.64 desc[UR6][R8.64], R10 ;  /* 0x0000000a08007986 */ /* 0x000fe2000c101b06 */
[----:B------:R-:W-:Y:S05]  /*0ce0*/  EXIT ;  /* 0x000000000000794d */ /* 0x000fea0003800000 */
        .weak           $__internal_0_$__cuda_sm20_div_rn_f64_full
        .type           $__internal_0_$__cuda_sm20_div_rn_f64_full,@function
        .size           $__internal_0_$__cuda_sm20_div_rn_f64_full,(.L_x_19 - $__internal_0_$__cuda_sm20_div_rn_f64_full)
$__internal_0_$__cuda_sm20_div_rn_f64_full:
[C---:B------:R-:W-:Y:S01]  /*0cf0*/  FSETP.GEU.AND P0, PT, |R5|.reuse, 1.469367938527859385e-39, PT ;  /* 0x001000000500780b */ /* 0x040fe20003f0e200 */
[----:B------:R-:W-:Y:S01]  /*0d00*/  IMAD.MOV.U32 R16, RZ, RZ, 0x1 ;  /* 0x00000001ff107424 */ /* 0x000fe200078e00ff */
[----:B------:R-:W-:Y:S01]  /*0d10*/  LOP3.LUT R2, R5, 0x800fffff, RZ, 0xc0, !PT ;  /* 0x800fffff05027812 */ /* 0x000fe200078ec0ff */
[----:B------:R-:W-:Y:S01]  /*0d20*/  BSSY.RECONVERGENT B2, `(.L_x_8) ;  /* 0x0000055000027945 */ /* 0x000fe20003800200 */
[C---:B------:R-:W-:Y:S02]  /*0d30*/  FSETP.GEU.AND P2, PT, |R13|.reuse, 1.469367938527859385e-39, PT ;  /* 0x001000000d00780b */ /* 0x040fe40003f4e200 */
[----:B------:R-:W-:Y:S01]  /*0d40*/  LOP3.LUT R3, R2, 0x3ff00000, RZ, 0xfc, !PT ;  /* 0x3ff0000002037812 */ /* 0x000fe200078efcff */
[----:B------:R-:W-:Y:S01]  /*0d50*/  IMAD.MOV.U32 R2, RZ, RZ, R4 ;  /* 0x000000ffff027224 */ /* 0x000fe200078e0004 */
[----:B------:R-:W-:Y:S02]  /*0d60*/  LOP3.LUT R10, R13, 0x7ff00000, RZ, 0xc0, !PT ;  /* 0x7ff000000d0a7812 */ /* 0x000fe400078ec0ff */
[----:B------:R-:W-:-:S03]  /*0d70*/  LOP3.LUT R15, R5, 0x7ff00000, RZ, 0xc0, !PT ;  /* 0x7ff00000050f7812 */ /* 0x000fc600078ec0ff */
[----:B------:R-:W-:Y:S01]  /*0d80*/  @!P0 DMUL R2, R4, 8.98846567431157953865e+307 ;  /* 0x7fe0000004028828 */ /* 0x000fe20000000000 */
[----:B------:R-:W-:-:S03]  /*0d90*/  ISETP.GE.U32.AND P1, PT, R10, R15, PT ;  /* 0x0000000f0a00720c */ /* 0x000fc60003f26070 */
[----:B------:R-:W-:Y:S01]  /*0da0*/  @!P2 LOP3.LUT R11, R5, 0x7ff00000, RZ, 0xc0, !PT ;  /* 0x7ff00000050ba812 */ /* 0x000fe200078ec0ff */
[----:B------:R-:W-:Y:S01]  /*0db0*/  @!P2 IMAD.MOV.U32 R18, RZ, RZ, RZ ;  /* 0x000000ffff12a224 */ /* 0x000fe200078e00ff */
[----:B------:R-:W0:Y:S02]  /*0dc0*/  MUFU.RCP64H R17, R3 ;  /* 0x0000000300117308 */ /* 0x000e240000001800 */
[----:B------:R-:W-:Y:S01]  /*0dd0*/  @!P2 ISETP.GE.U32.AND P3, PT, R10, R11, PT ;  /* 0x0000000b0a00a20c */ /* 0x000fe20003f66070 */
[----:B------:R-:W-:-:S05]  /*0de0*/  IMAD.MOV.U32 R11, RZ, RZ, 0x1ca00000 ;  /* 0x1ca00000ff0b7424 */ /* 0x000fca00078e00ff */
[----:B------:R-:W-:-:S04]  /*0df0*/  @!P2 SEL R19, R11, 0x63400000, !P3 ;  /* 0x634000000b13a807 */ /* 0x000fc80005800000 */
[----:B------:R-:W-:-:S04]  /*0e00*/  @!P2 LOP3.LUT R19, R19, 0x80000000, R13, 0xf8, !PT ;  /* 0x800000001313a812 */ /* 0x000fc800078ef80d */
[----:B------:R-:W-:Y:S01]  /*0e10*/  @!P2 LOP3.LUT R19, R19, 0x100000, RZ, 0xfc, !PT ;  /* 0x001000001313a812 */ /* 0x000fe200078efcff */
[----:B0-----:R-:W-:-:S08]  /*0e20*/  DFMA R6, R16, -R2, 1 ;  /* 0x3ff000001006742b */ /* 0x001fd00000000802 */
[----:B------:R-:W-:-:S08]  /*0e30*/  DFMA R6, R6, R6, R6 ;  /* 0x000000060606722b */ /* 0x000fd00000000006 */
[----:B------:R-:W-:Y:S01]  /*0e40*/  DFMA R16, R16, R6, R16 ;  /* 0x000000061010722b */ /* 0x000fe20000000010 */
[----:B------:R-:W-:Y:S01]  /*0e50*/  SEL R7, R11, 0x63400000, !P1 ;  /* 0x634000000b077807 */ /* 0x000fe20004800000 */
[----:B------:R-:W-:-:S03]  /*0e60*/  IMAD.MOV.U32 R6, RZ, RZ, R12 ;  /* 0x000000ffff067224 */ /* 0x000fc600078e000c */
[----:B------:R-:W-:-:S03]  /*0e70*/  LOP3.LUT R7, R7, 0x800fffff, R13, 0xf8, !PT ;  /* 0x800fffff07077812 */ /* 0x000fc600078ef80d */
[----:B------:R-:W-:-:S03]  /*0e80*/  DFMA R20, R16, -R2, 1 ;  /* 0x3ff000001014742b */ /* 0x000fc60000000802 */
[----:B------:R-:W-:-:S05]  /*0e90*/  @!P2 DFMA R6, R6, 2, -R18 ;  /* 0x400000000606a82b */ /* 0x000fca0000000812 */
[----:B------:R-:W-:Y:S01]  /*0ea0*/  DFMA R16, R16, R20, R16 ;  /* 0x000000141010722b */ /* 0x000fe20000000010 */
[----:B------:R-:W-:Y:S02]  /*0eb0*/  IMAD.MOV.U32 R21, RZ, RZ, R10 ;  /* 0x000000ffff157224 */ /* 0x000fe400078e000a */
[----:B------:R-:W-:Y:S01]  /*0ec0*/  IMAD.MOV.U32 R20, RZ, RZ, R15 ;  /* 0x000000ffff147224 */ /* 0x000fe200078e000f */
[----:B------:R-:W-:Y:S02]  /*0ed0*/  @!P0 LOP3.LUT R20, R3, 0x7ff00000, RZ, 0xc0, !PT ;  /* 0x7ff0000003148812 */ /* 0x000fe400078ec0ff */
[----:B------:R-:W-:Y:S02]  /*0ee0*/  @!P2 LOP3.LUT R21, R7, 0x7ff00000, RZ, 0xc0, !PT ;  /* 0x7ff000000715a812 */ /* 0x000fe400078ec0ff */
[----:B------:R-:W-:Y:S01]  /*0ef0*/  DMUL R18, R16, R6 ;  /* 0x0000000610127228 */ /* 0x000fe20000000000 */
[----:B------:R-:W-:Y:S02]  /*0f00*/  VIADD R23, R20, 0xffffffff ;  /* 0xffffffff14177836 */ /* 0x000fe40000000000 */
[----:B------:R-:W-:-:S05]  /*0f10*/  VIADD R22, R21, 0xffffffff ;  /* 0xffffffff15167836 */ /* 0x000fca0000000000 */
[----:B------:R-:W-:Y:S01]  /*0f20*/  DFMA R14, R18, -R2, R6 ;  /* 0x80000002120e722b */ /* 0x000fe20000000006 */
[----:B------:R-:W-:-:S04]  /*0f30*/  ISETP.GT.U32.AND P0, PT, R22, 0x7feffffe, PT ;  /* 0x7feffffe1600780c */ /* 0x000fc80003f04070 */
[----:B------:R-:W-:-:S03]  /*0f40*/  ISETP.GT.U32.OR P0, PT, R23, 0x7feffffe, P0 ;  /* 0x7feffffe1700780c */ /* 0x000fc60000704470 */
[----:B------:R-:W-:-:S10]  /*0f50*/  DFMA R14, R16, R14, R18 ;  /* 0x0000000e100e722b */ /* 0x000fd40000000012 */
[----:B------:R-:W-:Y:S05]  /*0f60*/  @P0 BRA `(.L_x_9) ;  /* 0x00000000006c0947 */ /* 0x000fea0003800000 */
[----:B------:R-:W-:-:S04]  /*0f70*/  LOP3.LUT R13, R5, 0x7ff00000, RZ, 0xc0, !PT ;  /* 0x7ff00000050d7812 */ /* 0x000fc800078ec0ff */
[CC--:B------:R-:W-:Y:S02]  /*0f80*/  VIADDMNMX R12, R10.reuse, -R13.reuse, 0xb9600000, !PT ;  /* 0xb96000000a0c7446 */ /* 0x0c0fe4000780090d */
[----:B------:R-:W-:Y:S02]  /*0f90*/  ISETP.GE.U32.AND P0, PT, R10, R13, PT ;  /* 0x0000000d0a00720c */ /* 0x000fe40003f06070 */
[----:B------:R-:W-:Y:S02]  /*0fa0*/  VIMNMX R12, PT, PT, R12, 0x46a00000, PT ;  /* 0x46a000000c0c7848 */ /* 0x000fe40003fe0100 */
[----:B------:R-:W-:-:S05]  /*0fb0*/  SEL R11, R11, 0x63400000, !P0 ;  /* 0x634000000b0b7807 */ /* 0x000fca0004000000 */
[----:B------:R-:W-:Y:S02]  /*0fc0*/  IMAD.IADD R16, R12, 0x1, -R11 ;  /* 0x000000010c107824 */ /* 0x000fe400078e0a0b */
[----:B------:R-:W-:Y:S02]  /*0fd0*/  IMAD.MOV.U32 R12, RZ, RZ, RZ ;  /* 0x000000ffff0c7224 */ /* 0x000fe400078e00ff */
[----:B------:R-:W-:-:S06]  /*0fe0*/  VIADD R13, R16, 0x7fe00000 ;  /* 0x7fe00000100d7836 */ /* 0x000fcc0000000000 */
[----:B------:R-:W-:-:S10]  /*0ff0*/  DMUL R10, R14, R12 ;  /* 0x0000000c0e0a7228 */ /* 0x000fd40000000000 */
[----:B------:R-:W-:-:S13]  /*1000*/  FSETP.GTU.AND P0, PT, |R11|, 1.469367938527859385e-39, PT ;  /* 0x001000000b00780b */ /* 0x000fda0003f0c200 */
[----:B------:R-:W-:Y:S05]  /*1010*/  @P0 BRA `(.L_x_10) ;  /* 0x0000000000940947 */ /* 0x000fea0003800000 */
[----:B------:R-:W-:Y:S01]  /*1020*/  DFMA R2, R14, -R2, R6 ;  /* 0x800000020e02722b */ /* 0x000fe20000000006 */
[----:B------:R-:W-:-:S09]  /*1030*/  IMAD.MOV.U32 R12, RZ, RZ, RZ ;  /* 0x000000ffff0c7224 */ /* 0x000fd200078e00ff */
[C---:B------:R-:W-:Y:S02]  /*1040*/  FSETP.NEU.AND P0, PT, R3.reuse, RZ, PT ;  /* 0x000000ff0300720b */ /* 0x040fe40003f0d000 */
[----:B------:R-:W-:-:S04]  /*1050*/  LOP3.LUT R5, R3, 0x80000000, R5, 0x48, !PT ;  /* 0x8000000003057812 */ /* 0x000fc800078e4805 */
[----:B------:R-:W-:-:S07]  /*1060*/  LOP3.LUT R13, R5, R13, RZ, 0xfc, !PT ;  /* 0x0000000d050d7212 */ /* 0x000fce00078efcff */
[----:B------:R-:W-:Y:S05]  /*1070*/  @!P0 BRA `(.L_x_10) ;  /* 0x00000000007c8947 */ /* 0x000fea0003800000 */
[----:B------:R-:W-:Y:S01]  /*1080*/  IMAD.MOV R3, RZ, RZ, -R16 ;  /* 0x000000ffff037224 */ /* 0x000fe200078e0a10 */
[----:B------:R-:W-:Y:S01]  /*1090*/  DMUL.RP R12, R14, R12 ;  /* 0x0000000c0e0c7228 */ /* 0x000fe20000008000 */
[----:B------:R-:W-:-:S06]  /*10a0*/  IMAD.MOV.U32 R2, RZ, RZ, RZ ;  /* 0x000000ffff027224 */ /* 0x000fcc00078e00ff */
[----:B------:R-:W-:-:S03]  /*10b0*/  DFMA R2, R10, -R2, R14 ;  /* 0x800000020a02722b */ /* 0x000fc6000000000e */
[----:B------:R-:W-:-:S03]  /*10c0*/  LOP3.LUT R5, R13, R5, RZ, 0x3c, !PT ;  /* 0x000000050d057212 */ /* 0x000fc600078e3cff */
[----:B------:R-:W-:-:S04]  /*10d0*/  IADD3 R2, PT, PT, -R16, -0x43300000, RZ ;  /* 0xbcd0000010027810 */ /* 0x000fc80007ffe1ff */
[----:B------:R-:W-:-:S04]  /*10e0*/  FSETP.NEU.AND P0, PT, |R3|, R2, PT ;  /* 0x000000020300720b */ /* 0x000fc80003f0d200 */
[----:B------:R-:W-:Y:S02]  /*10f0*/  FSEL R10, R12, R10, !P0 ;  /* 0x0000000a0c0a7208 */ /* 0x000fe40004000000 */
[----:B------:R-:W-:Y:S01]  /*1100*/  FSEL R11, R5, R11, !P0 ;  /* 0x0000000b050b7208 */ /* 0x000fe20004000000 */
[----:B------:R-:W-:Y:S06]  /*1110*/  BRA `(.L_x_10) ;  /* 0x0000000000547947 */ /* 0x000fec0003800000 */
.L_x_9:
[----:B------:R-:W-:-:S14]  /*1120*/  DSETP.NAN.AND P0, PT, R12, R12, PT ;  /* 0x0000000c0c00722a */ /* 0x000fdc0003f08000 */
[----:B------:R-:W-:Y:S05]  /*1130*/  @P0 BRA `(.L_x_11) ;  /* 0x0000000000440947 */ /* 0x000fea0003800000 */
[----:B------:R-:W-:-:S14]  /*1140*/  DSETP.NAN.AND P0, PT, R4, R4, PT ;  /* 0x000000040400722a */ /* 0x000fdc0003f08000 */
[----:B------:R-:W-:Y:S05]  /*1150*/  @P0 BRA `(.L_x_12) ;  /* 0x0000000000300947 */ /* 0x000fea0003800000 */
[----:B------:R-:W-:Y:S01]  /*1160*/  ISETP.NE.AND P0, PT, R21, R20, PT ;  /* 0x000000141500720c */ /* 0x000fe20003f05270 */
[----:B------:R-:W-:Y:S02]  /*1170*/  IMAD.MOV.U32 R10, RZ, RZ, 0x0 ;  /* 0x00000000ff0a7424 */ /* 0x000fe400078e00ff */
[----:B------:R-:W-:-:S10]  /*1180*/  IMAD.MOV.U32 R11, RZ, RZ, -0x80000 ;  /* 0xfff80000ff0b7424 */ /* 0x000fd400078e00ff */
[----:B------:R-:W-:Y:S05]  /*1190*/  @!P0 BRA `(.L_x_10) ;  /* 0x0000000000348947 */ /* 0x000fea0003800000 */
[----:B------:R-:W-:Y:S02]  /*11a0*/  ISETP.NE.AND P0, PT, R21, 0x7ff00000, PT ;  /* 0x7ff000001500780c */ /* 0x000fe40003f05270 */
[----:B------:R-:W-:Y:S02]  /*11b0*/  LOP3.LUT R11, R13, 0x80000000, R5, 0x48, !PT ;  /* 0x800000000d0b7812 */ /* 0x000fe400078e4805 */
[----:B------:R-:W-:-:S13]  /*11c0*/  ISETP.EQ.OR P0, PT, R20, RZ, !P0 ;  /* 0x000000ff1400720c */ /* 0x000fda0004702670 */
[----:B------:R-:W-:Y:S01]  /*11d0*/  @P0 LOP3.LUT R2, R11, 0x7ff00000, RZ, 0xfc, !PT ;  /* 0x7ff000000b020812 */ /* 0x000fe200078efcff */
[----:B------:R-:W-:Y:S02]  /*11e0*/  @!P0 IMAD.MOV.U32 R10, RZ, RZ, RZ ;  /* 0x000000ffff0a8224 */ /* 0x000fe400078e00ff */
[----:B------:R-:W-:Y:S02]  /*11f0*/  @P0 IMAD.MOV.U32 R10, RZ, RZ, RZ ;  /* 0x000000ffff0a0224 */ /* 0x000fe400078e00ff */
[----:B------:R-:W-:Y:S01]  /*1200*/  @P0 IMAD.MOV.U32 R11, RZ, RZ, R2 ;  /* 0x000000ffff0b0224 */ /* 0x000fe200078e0002 */
[----:B------:R-:W-:Y:S06]  /*1210*/  BRA `(.L_x_10) ;  /* 0x0000000000147947 */ /* 0x000fec0003800000 */
.L_x_12:
[----:B------:R-:W-:Y:S01]  /*1220*/  LOP3.LUT R11, R5, 0x80000, RZ, 0xfc, !PT ;  /* 0x00080000050b7812 */ /* 0x000fe200078efcff */
[----:B------:R-:W-:Y:S01]  /*1230*/  IMAD.MOV.U32 R10, RZ, RZ, R4 ;  /* 0x000000ffff0a7224 */ /* 0x000fe200078e0004 */
[----:B------:R-:W-:Y:S06]  /*1240*/  BRA `(.L_x_10) ;  /* 0x0000000000087947 */ /* 0x000fec0003800000 */
.L_x_11:
[----:B------:R-:W-:Y:S01]  /*1250*/  LOP3.LUT R11, R13, 0x80000, RZ, 0xfc, !PT ;  /* 0x000800000d0b7812 */ /* 0x000fe200078efcff */
[----:B------:R-:W-:-:S07]  /*1260*/  IMAD.MOV.U32 R10, RZ, RZ, R12 ;  /* 0x000000ffff0a7224 */ /* 0x000fce00078e000c */
.L_x_10:
[----:B------:R-:W-:Y:S05]  /*1270*/  BSYNC.RECONVERGENT B2 ;  /* 0x0000000000027941 */ /* 0x000fea0003800200 */
.L_x_8:
[----:B------:R-:W-:Y:S02]  /*1280*/  IMAD.MOV.U32 R2, RZ, RZ, R0 ;  /* 0x000000ffff027224 */ /* 0x000fe400078e0000 */
[----:B------:R-:W-:-:S04]  /*1290*/  IMAD.MOV.U32 R3, RZ, RZ, 0x0 ;  /* 0x00000000ff037424 */ /* 0x000fc800078e00ff */
[----:B------:R-:W-:Y:S05]  /*12a0*/  RET.REL.NODEC R2 `(_Z13find_avg_distPdiPiS_) ;  /* 0xffffffec02547950 */ /* 0x000fea0003c3ffff */
.L_x_13:
        /* <DEDUP_REMOVED lines=13> */
.L_x_19:


//--------------------- .text._Z8find_minPdPiS_   --------------------------
	.section	.text._Z8find_minPdPiS_,"ax",@progbits
	.align	128
        .global         _Z8find_minPdPiS_
        .type           _Z8find_minPdPiS_,@function
        .size           _Z8find_minPdPiS_,(.L_x_22 - _Z8find_minPdPiS_)
        .other          _Z8find_minPdPiS_,@"STO_CUDA_ENTRY STV_DEFAULT"
_Z8find_minPdPiS_:
.text._Z8find_minPdPiS_:
[----:B------:R-:W-:Y:S01]  /*0000*/  LDC R1, c[0x0][0x37c] ;  /* 0x0000df00ff017b82 */ /* 0x000fe20000000800 */
[----:B------:R-:W0:Y:S01]  /*0010*/  S2R R11, SR_TID.X ;  /* 0x00000000000b7919 */ /* 0x000e220000002100 */
[----:B------:R-:W0:Y:S01]  /*0020*/  LDCU UR7, c[0x0][0x360] ;  /* 0x00006c00ff0777ac */ /* 0x000e220008000800 */
[----:B------:R-:W-:Y:S01]  /*0030*/  IMAD.MOV.U32 R2, RZ, RZ, 0x0 ;  /* 0x00000000ff027424 */ /* 0x000fe200078e00ff */
[----:B------:R-:W0:Y:S01]  /*0040*/  S2R R0, SR_CTAID.X ;  /* 0x0000000000007919 */ /* 0x000e220000002500 */
[----:B------:R-:W1:Y:S01]  /*0050*/  LDCU.64 UR8, c[0x0][0x358] ;  /* 0x00006b00ff0877ac */ /* 0x000e620008000a00 */
[----:B------:R-:W-:Y:S02]  /*0060*/  IMAD.MOV.U32 R3, RZ, RZ, 0x7ff00000 ;  /* 0x7ff00000ff037424 */ /* 0x000fe400078e00ff */
[----:B0-----:R-:W-:-:S05]  /*0070*/  IMAD R7, R0, UR7, R11 ;  /* 0x0000000700077c24 */ /* 0x001fca000f8e020b */
[----:B------:R-:W-:-:S13]  /*0080*/  ISETP.GT.U32.AND P0, PT, R7, 0x1bd8, PT ;  /* 0x00001bd80700780c */ /* 0x000fda0003f04070 */
[----:B------:R-:W0:Y:S02]  /*0090*/  @!P0 LDC.64 R4, c[0x0][0x380] ;  /* 0x0000e000ff048b82 */ /* 0x000e240000000a00 */
[----:B0-----:R-:W-:-:S05]  /*00a0*/  @!P0 IMAD.WIDE.U32 R4, R7, 0x8, R4 ;  /* 0x0000000807048825 */ /* 0x001fca00078e0004 */
[----:B-1----:R-:W2:Y:S01]  /*00b0*/  @!P0 LDG.E.64 R2, desc[UR8][R4.64] ;  /* 0x0000000804028981 */ /* 0x002ea2000c1e1b00 */
[----:B------:R-:W0:Y:S01]  /*00c0*/  S2UR UR6, SR_CgaCtaId ;  /* 0x00000000000679c3 */ /* 0x000e220000008800 */
[----:B------:R-:W-:Y:S01]  /*00d0*/  UMOV UR4, 0x400 ;  /* 0x0000040000047882 */ /* 0x000fe20000000000 */
[----:B------:R-:W-:Y:S01]  /*00e0*/  MOV R6, UR7 ;  /* 0x0000000700067c02 */ /* 0x000fe20008000f00 */
[----:B------:R-:W-:Y:S01]  /*00f0*/  UIADD3 UR5, UPT, UPT, UR4, 0x2000, URZ ;  /* 0x0000200004057890 */ /* 0x000fe2000fffe0ff */
[----:B------:R-:W-:Y:S02]  /*0100*/  IMAD.MOV.U32 R8, RZ, RZ, -0x1 ;  /* 0xffffffffff087424 */ /* 0x000fe400078e00ff */
[----:B------:R-:W-:Y:S01]  /*0110*/  @!P0 IMAD.MOV.U32 R8, RZ, RZ, R7 ;  /* 0x000000ffff088224 */ /* 0x000fe200078e0007 */
[----:B------:R-:W-:Y:S01]  /*0120*/  ISETP.GE.U32.AND P0, PT, R6, 0x2, PT ;  /* 0x000000020600780c */ /* 0x000fe20003f06070 */
[----:B0-----:R-:W-:Y:S02]  /*0130*/  ULEA UR4, UR6, UR4, 0x18 ;  /* 0x0000000406047291 */ /* 0x001fe4000f8ec0ff */
[----:B------:R-:W-:-:S04]  /*0140*/  ULEA UR5, UR6, UR5, 0x18 ;  /* 0x0000000506057291 */ /* 0x000fc8000f8ec0ff */
[C---:B------:R-:W-:Y:S02]  /*0150*/  LEA R7, R11.reuse, UR4, 0x3 ;  /* 0x000000040b077c11 */ /* 0x040fe4000f8e18ff */
[----:B------:R-:W-:-:S03]  /*0160*/  LEA R9, R11, UR5, 0x2 ;  /* 0x000000050b097c11 */ /* 0x000fc6000f8e10ff */
[----:B--2---:R0:W-:Y:S04]  /*0170*/  STS.64 [R7], R2 ;  /* 0x0000000207007388 */ /* 0x0041e80000000a00 */
[----:B------:R0:W-:Y:S01]  /*0180*/  STS [R9], R8 ;  /* 0x0000000809007388 */ /* 0x0001e20000000800 */
[----:B------:R-:W-:Y:S06]  /*0190*/  BAR.SYNC.DEFER_BLOCKING 0x0 ;  /* 0x0000000000007b1d */ /* 0x000fec0000010000 */
[----:B------:R-:W-:Y:S05]  /*01a0*/  @!P0 BRA `(.L_x_14) ;  /* 0x0000000000508947 */ /* 0x000fea0003800000 */
.L_x_17:
[--C-:B0-----:R-:W-:Y:S01]  /*01b0*/  IMAD.MOV.U32 R2, RZ, RZ, R6.reuse ;  /* 0x000000ffff027224 */ /* 0x101fe200078e0006 */
[----:B------:R-:W-:Y:S01]  /*01c0*/  SHF.R.U32.HI R6, RZ, 0x1, R6 ;  /* 0x00000001ff067819 */ /* 0x000fe20000011606 */
[----:B------:R-:W-:Y:S03]  /*01d0*/  BAR.SYNC.DEFER_BLOCKING 0x0 ;  /* 0x0000000000007b1d */ /* 0x000fe60000010000 */
[----:B------:R-:W-:Y:S02]  /*01e0*/  ISETP.GE.U32.AND P1, PT, R11, R6, PT ;  /* 0x000000060b00720c */ /* 0x000fe40003f26070 */
[----:B------:R-:W-:Y:S01]  /*01f0*/  ISETP.GT.U32.AND P0, PT, R2, 0x3, PT ;  /* 0x000000030200780c */ /* 0x000fe20003f04070 */
[----:B------:R-:W-:Y:S10]  /*0200*/  BSSY.RECONVERGENT B0, `(.L_x_15) ;  /* 0x000000d000007945 */ /* 0x000ff40003800200 */
[----:B------:R-:W-:Y:S05]  /*0210*/  @P1 BRA `(.L_x_16) ;  /* 0x00000000002c1947 */ /* 0x000fea0003800000 */
[----:B------:R-:W-:Y:S01]  /*0220*/  IMAD R4, R6, 0x8, R7 ;  /* 0x0000000806047824 */ /* 0x000fe200078e0207 */
[----:B------:R-:W-:Y:S05]  /*0230*/  LDS.64 R2, [R7] ;  /* 0x0000000007027984 */ /* 0x000fea0000000a00 */
[----:B------:R-:W0:Y:S02]  /*0240*/  LDS.64 R4, [R4] ;  /* 0x0000000004047984 */ /* 0x000e240000000a00 */
[----:B0-----:R-:W-:-:S14]  /*0250*/  DSETP.GE.AND P1, PT, R2, R4, PT ;  /* 0x000000040200722a */ /* 0x001fdc0003f26000 */
[----:B------:R-:W-:-:S06]  /*0260*/  @P1 DSETP.GEU.AND P2, PT, R2, R4, PT ;  /* 0x000000040200122a */ /* 0x000fcc0003f4e000 */
[----:B------:R-:W-:Y:S02]  /*0270*/  @P1 FSEL R2, R2, R4, !P2 ;  /* 0x0000000402021208 */ /* 0x000fe40005000000 */
[----:B------:R-:W-:Y:S02]  /*0280*/  @P1 FSEL R3, R3, R5, !P2 ;  /* 0x0000000503031208 */ /* 0x000fe40005000000 */
[----:B------:R-:W-:-:S03]  /*0290*/  @P1 LEA R5, R6, R9, 0x2 ;  /* 0x0000000906051211 */ /* 0x000fc600078e10ff */
[----:B------:R-:W-:Y:S04]  /*02a0*/  @P1 STS.64 [R7], R2 ;  /* 0x0000000207001388 */ /* 0x000fe80000000a00 */
[----:B------:R-:W0:Y:S04]  /*02b0*/  @P1 LDS R8, [R5] ;  /* 0x0000000005081984 */ /* 0x000e280000000800 */
[----:B0-----:R0:W-:Y:S02]  /*02c0*/  @P1 STS [R9], R8 ;  /* 0x0000000809001388 */ /* 0x0011e40000000800 */
.L_x_16:
[----:B------:R-:W-:Y:S05]  /*02d0*/  BSYNC.RECONVERGENT B0 ;  /* 0x0000000000007941 */ /* 0x000fea0003800200 */
.L_x_15:
[----:B------:R-:W-:Y:S05]  /*02e0*/  @P0 BRA `(.L_x_17) ;  /* 0xfffffffc00b00947 */ /* 0x000fea000383ffff */
.L_x_14:
[----:B------:R-:W-:-:S13]  /*02f0*/  ISETP.NE.AND P0, PT, R11, RZ, PT ;  /* 0x000000ff0b00720c */ /* 0x000fda0003f05270 */
[----:B------:R-:W-:Y:S05]  /*0300*/  @P0 EXIT ;  /* 0x000000000000094d */ /* 0x000fea0003800000 */
[----:B------:R-:W1:Y:S01]  /*0310*/  S2UR UR5, SR_CgaCtaId ;  /* 0x00000000000579c3 */ /* 0x000e620000008800 */
[----:B------:R-:W-:-:S07]  /*0320*/  UMOV UR4, 0x400 ;  /* 0x0000040000047882 */ /* 0x000fce0000000000 */
[----:B------:R-:W2:Y:S08]  /*0330*/  LDC.64 R4, c[0x0][0x390] ;  /* 0x0000e400ff047b82 */ /* 0x000eb00000000a00 */
[----:B0-----:R-:W0:Y:S01]  /*0340*/  LDC.64 R6, c[0x0][0x388] ;  /* 0x0000e200ff067b82 */ /* 0x001e220000000a00 */
[----:B-1----:R-:W-:Y:S01]  /*0350*/  ULEA UR4, UR5, UR4, 0x18 ;  /* 0x0000000405047291 */ /* 0x002fe2000f8ec0ff */
[----:B--2---:R-:W-:-:S08]  /*0360*/  IMAD.WIDE.U32 R4, R0, 0x8, R4 ;  /* 0x0000000800047825 */ /* 0x004fd000078e0004 */
[----:B------:R-:W1:Y:S04]  /*0370*/  LDS.64 R2, [UR4] ;  /* 0x00000004ff027984 */ /* 0x000e680008000a00 */
[----:B------:R-:W2:Y:S01]  /*0380*/  LDS R9, [UR4+0x2000] ;  /* 0x00200004ff097984 */ /* 0x000ea20008000800 */
[----:B0-----:R-:W-:-:S03]  /*0390*/  IMAD.WIDE.U32 R6, R0, 0x4, R6 ;  /* 0x0000000400067825 */ /* 0x001fc600078e0006 */
[----:B-1----:R-:W-:Y:S04]  /*03a0*/  STG.E.64 desc[UR8][R4.64], R2 ;  /* 0x0000000204007986 */ /* 0x002fe8000c101b08 */
[----:B--2---:R-:W-:Y:S01]  /*03b0*/  STG.E desc[UR8][R6.64], R9 ;  /* 0x0000000906007986 */ /* 0x004fe2000c101908 */
[----:B------:R-:W-:Y:S05]  /*03c0*/  EXIT ;  /* 0x000000000000794d */ /* 0x000fea0003800000 */
.L_x_18:
        /* <DEDUP_REMOVED lines=11> */
.L_x_22:


//--------------------- .nv.shared.reserved.0     --------------------------
	.section	.nv.shared.reserved.0,"aw",@nobits
	.weak		__nv_reservedSMEM_offset_0_alias
	.size		__nv_reservedSMEM_offset_0_alias, 0, 64
	.other		__nv_reservedSMEM_offset_0_alias,@"STO_CUDA_RESERVED_SHARED STV_DEFAULT"
__nv_reservedSMEM_offset_0_alias:
	.zero		0
	.zero		64


//--------------------- .nv.shared._Z8find_minPdPiS_ --------------------------
	.section	.nv.shared._Z8find_minPdPiS_,"aw",@nobits
	.sectionflags	@""
	.align	8
.nv.shared._Z8find_minPdPiS_:
	.zero		13312


//--------------------- .nv.constant0._Z22findclosestmedoids_kerPdS_Piii --------------------------
	.section	.nv.constant0._Z22findclosestmedoids_kerPdS_Piii,"a",@progbits
	.sectionflags	@""
	.align	4
.nv.constant0._Z22findclosestmedoids_kerPdS_Piii:
	.zero		928


//--------------------- .nv.constant0._Z13find_avg_distPdiPiS_ --------------------------
	.section	.nv.constant0._Z13find_avg_distPdiPiS_,"a",@progbits
	.sectionflags	@""
	.align	4
.nv.constant0._Z13find_avg_distPdiPiS_:
	.zero		928


//--------------------- .nv.constant0._Z8find_minPdPiS_ --------------------------
	.section	.nv.constant0._Z8find_minPdPiS_,"a",@progbits
	.sectionflags	@""
	.align	4
.nv.constant0._Z8find_minPdPiS_:
	.zero		920


//--------------------- SYMBOLS --------------------------

	.type		.nv.reservedSmem.offset0,@object
	.size		.nv.reservedSmem.offset0,0x4
	.type		.nv.reservedSmem.cap,@object
	.size		.nv.reservedSmem.cap,0x4
